	.target	sm_90a

	.elftype	@"ET_EXEC"


//--------------------- .note.nv.tkinfo           --------------------------
	.section	.note.nv.tkinfo,"",@"SHT_NOTE"
	.sectionflags	@"SHF_NOTE_NV_TKINFO"
	.tkinfo
        /*0018*/ 	.word	0x00000002
        /*0030*/ 	.string	""
        /*0030*/ 	.string	"ptxas"
        /*0030*/ 	.string	"Cuda compilation tools, release 13.0, V13.0.88"
        /*0030*/ 	.string	"Build cuda_13.0.r13.0/compiler.36424714_0"
        /*0030*/ 	.string	"-arch sm_90a -m 64 "



//--------------------- .note.nv.cuinfo           --------------------------
	.section	.note.nv.cuinfo,"",@"SHT_NOTE"
	.sectionflags	@"SHF_NOTE_NV_CUINFO"
        /*0018*/ 	.short	0x0002
        /*001a*/ 	.short	0x005a
        /*001c*/ 	.short	0x0082
	.zero		2


//--------------------- .nv.info                  --------------------------
	.section	.nv.info,"",@"SHT_CUDA_INFO"
	.align	4


	//----- nvinfo : EIATTR_REGCOUNT
	.align		4
        /*0000*/ 	.byte	0x04, 0x2f
        /*0002*/ 	.short	(.L_15 - .L_14)
	.align		4
.L_14:
        /*0004*/ 	.word	index@(_ZN7cutlass13device_kernelINS_4gemm6kernel13GemmUniversalIN4cute5tupleIJiiiiEEENS1_10collective13CollectiveMmaINS1_34MainloopSm90TmaGmmaWarpSpecializedILi4ENS5_IJNS4_1CILi2EEENSA_ILi1EEESC_EEENS1_32KernelTmaWarpSpecializedPingpongEEENS5_IJNSA_ILi64EEENSA_ILi160EEENSA_ILi128EEEEEENS_6half_tENS5_IJlSC_lEEESK_SL_NS4_8TiledMMAINS4_8MMA_AtomIJNS4_4SM904GMMA25MMA_64x32x16_F32F16F16_SSILNSP_5MajorE0ELSR_0ELNSP_7ScaleInE1ELSS_1EEEEEENS4_6LayoutINS5_IJSC_SC_SC_EEENS5_IJNSA_ILi0EEESX_SX_EEEEENS5_IJNS4_10UnderscoreES10_S10_EEEEENS4_13SM90_TMA_LOADENS4_14ComposedLayoutINS4_7SwizzleILi3ELi4ELi3EEENS4_18smem_ptr_flag_bitsILi16EEENSV_INS5_IJNSA_ILi8EEESG_EEENS5_IJSG_SC_EEEEEEEvNS4_8identityENS4_23SM90_TMA_LOAD_MULTICASTES1D_vS1E_EENS_8epilogue10collective6detail29Sm90TmaWarpSpecializedAdapterINS1I_15DefaultEpilogueISK_SL_SL_NS1H_6thread17LinearCombinationISK_Li1EffLNS1M_9ScaleType4KindE0ELNS_15FloatRoundStyleE2ESK_EENS1_15EpilogueDefaultEEEEEvvEEEEvNT_6ParamsE)
        /*0008*/ 	.word	0x000000a8


	//----- nvinfo : EIATTR_FRAME_SIZE
	.align		4
.L_15:
        /*000c*/ 	.byte	0x04, 0x11
        /*000e*/ 	.short	(.L_17 - .L_16)
	.align		4
.L_16:
        /*0010*/ 	.word	index@(_ZN7cutlass13device_kernelINS_4gemm6kernel13GemmUniversalIN4cute5tupleIJiiiiEEENS1_10collective13CollectiveMmaINS1_34MainloopSm90TmaGmmaWarpSpecializedILi4ENS5_IJNS4_1CILi2EEENSA_ILi1EEESC_EEENS1_32KernelTmaWarpSpecializedPingpongEEENS5_IJNSA_ILi64EEENSA_ILi160EEENSA_ILi128EEEEEENS_6half_tENS5_IJlSC_lEEESK_SL_NS4_8TiledMMAINS4_8MMA_AtomIJNS4_4SM904GMMA25MMA_64x32x16_F32F16F16_SSILNSP_5MajorE0ELSR_0ELNSP_7ScaleInE1ELSS_1EEEEEENS4_6LayoutINS5_IJSC_SC_SC_EEENS5_IJNSA_ILi0EEESX_SX_EEEEENS5_IJNS4_10UnderscoreES10_S10_EEEEENS4_13SM90_TMA_LOADENS4_14ComposedLayoutINS4_7SwizzleILi3ELi4ELi3EEENS4_18smem_ptr_flag_bitsILi16EEENSV_INS5_IJNSA_ILi8EEESG_EEENS5_IJSG_SC_EEEEEEEvNS4_8identityENS4_23SM90_TMA_LOAD_MULTICASTES1D_vS1E_EENS_8epilogue10collective6detail29Sm90TmaWarpSpecializedAdapterINS1I_15DefaultEpilogueISK_SL_SL_NS1H_6thread17LinearCombinationISK_Li1EffLNS1M_9ScaleType4KindE0ELNS_15FloatRoundStyleE2ESK_EENS1_15EpilogueDefaultEEEEEvvEEEEvNT_6ParamsE)
        /*0014*/ 	.word	0x00000000


	//----- nvinfo : EIATTR_MIN_STACK_SIZE
	.align		4
.L_17:
        /*0018*/ 	.byte	0x04, 0x12
        /*001a*/ 	.short	(.L_19 - .L_18)
	.align		4
.L_18:
        /*001c*/ 	.word	index@(_ZN7cutlass13device_kernelINS_4gemm6kernel13GemmUniversalIN4cute5tupleIJiiiiEEENS1_10collective13CollectiveMmaINS1_34MainloopSm90TmaGmmaWarpSpecializedILi4ENS5_IJNS4_1CILi2EEENSA_ILi1EEESC_EEENS1_32KernelTmaWarpSpecializedPingpongEEENS5_IJNSA_ILi64EEENSA_ILi160EEENSA_ILi128EEEEEENS_6half_tENS5_IJlSC_lEEESK_SL_NS4_8TiledMMAINS4_8MMA_AtomIJNS4_4SM904GMMA25MMA_64x32x16_F32F16F16_SSILNSP_5MajorE0ELSR_0ELNSP_7ScaleInE1ELSS_1EEEEEENS4_6LayoutINS5_IJSC_SC_SC_EEENS5_IJNSA_ILi0EEESX_SX_EEEEENS5_IJNS4_10UnderscoreES10_S10_EEEEENS4_13SM90_TMA_LOADENS4_14ComposedLayoutINS4_7SwizzleILi3ELi4ELi3EEENS4_18smem_ptr_flag_bitsILi16EEENSV_INS5_IJNSA_ILi8EEESG_EEENS5_IJSG_SC_EEEEEEEvNS4_8identityENS4_23SM90_TMA_LOAD_MULTICASTES1D_vS1E_EENS_8epilogue10collective6detail29Sm90TmaWarpSpecializedAdapterINS1I_15DefaultEpilogueISK_SL_SL_NS1H_6thread17LinearCombinationISK_Li1EffLNS1M_9ScaleType4KindE0ELNS_15FloatRoundStyleE2ESK_EENS1_15EpilogueDefaultEEEEEvvEEEEvNT_6ParamsE)
        /*0020*/ 	.word	0x00000000
.L_19:


//--------------------- .nv.compat                --------------------------
	.section	.nv.compat,"",@"SHT_CUDA_COMPAT_INFO"
	.align	4
        /*0000*/ 	.byte	0x02, 0x09, 0x01, 0x00, 0x02, 0x02, 0x04, 0x00, 0x02, 0x05, 0x05, 0x00, 0x03, 0x07, 0x01, 0x01
        /*0010*/ 	.byte	0x02, 0x03, 0x01, 0x00, 0x02, 0x06, 0x01, 0x00, 0x04, 0x0b, 0x08, 0x00, 0x00, 0x00, 0x00, 0x00
        /*0020*/ 	.byte	0x00, 0x00, 0x00, 0x00


//--------------------- .nv.info._ZN7cutlass13device_kernelINS_4gemm6kernel13GemmUniversalIN4cute5tupleIJiiiiEEENS1_10collective13CollectiveMmaINS1_34MainloopSm90TmaGmmaWarpSpecializedILi4ENS5_IJNS4_1CILi2EEENSA_ILi1EEESC_EEENS1_32KernelTmaWarpSpecializedPingpongEEENS5_IJNSA_ILi64EEENSA_ILi160EEENSA_ILi128EEEEEENS_6half_tENS5_IJlSC_lEEESK_SL_NS4_8TiledMMAINS4_8MMA_AtomIJNS4_4SM904GMMA25MMA_64x32x16_F32F16F16_SSILNSP_5MajorE0ELSR_0ELNSP_7ScaleInE1ELSS_1EEEEEENS4_6LayoutINS5_IJSC_SC_SC_EEENS5_IJNSA_ILi0EEESX_SX_EEEEENS5_IJNS4_10UnderscoreES10_S10_EEEEENS4_13SM90_TMA_LOADENS4_14ComposedLayoutINS4_7SwizzleILi3ELi4ELi3EEENS4_18smem_ptr_flag_bitsILi16EEENSV_INS5_IJNSA_ILi8EEESG_EEENS5_IJSG_SC_EEEEEEEvNS4_8identityENS4_23SM90_TMA_LOAD_MULTICASTES1D_vS1E_EENS_8epilogue10collective6detail29Sm90TmaWarpSpecializedAdapterINS1I_15DefaultEpilogueISK_SL_SL_NS1H_6thread17LinearCombinationISK_Li1EffLNS1M_9ScaleType4KindE0ELNS_15FloatRoundStyleE2ESK_EENS1_15EpilogueDefaultEEEEEvvEEEEvNT_6ParamsE --------------------------
	.section	.nv.info._ZN7cutlass13device_kernelINS_4gemm6kernel13GemmUniversalIN4cute5tupleIJiiiiEEENS1_10collective13CollectiveMmaINS1_34MainloopSm90TmaGmmaWarpSpecializedILi4ENS5_IJNS4_1CILi2EEENSA_ILi1EEESC_EEENS1_32KernelTmaWarpSpecializedPingpongEEENS5_IJNSA_ILi64EEENSA_ILi160EEENSA_ILi128EEEEEENS_6half_tENS5_IJlSC_lEEESK_SL_NS4_8TiledMMAINS4_8MMA_AtomIJNS4_4SM904GMMA25MMA_64x32x16_F32F16F16_SSILNSP_5MajorE0ELSR_0ELNSP_7ScaleInE1ELSS_1EEEEEENS4_6LayoutINS5_IJSC_SC_SC_EEENS5_IJNSA_ILi0EEESX_SX_EEEEENS5_IJNS4_10UnderscoreES10_S10_EEEEENS4_13SM90_TMA_LOADENS4_14ComposedLayoutINS4_7SwizzleILi3ELi4ELi3EEENS4_18smem_ptr_flag_bitsILi16EEENSV_INS5_IJNSA_ILi8EEESG_EEENS5_IJSG_SC_EEEEEEEvNS4_8identityENS4_23SM90_TMA_LOAD_MULTICASTES1D_vS1E_EENS_8epilogue10collective6detail29Sm90TmaWarpSpecializedAdapterINS1I_15DefaultEpilogueISK_SL_SL_NS1H_6thread17LinearCombinationISK_Li1EffLNS1M_9ScaleType4KindE0ELNS_15FloatRoundStyleE2ESK_EENS1_15EpilogueDefaultEEEEEvvEEEEvNT_6ParamsE,"",@"SHT_CUDA_INFO"
	.sectionflags	@""
	.align	4


	//----- nvinfo : EIATTR_CUDA_API_VERSION
	.align		4
        /*0000*/ 	.byte	0x04, 0x37
        /*0002*/ 	.short	(.L_21 - .L_20)
.L_20:
        /*0004*/ 	.word	0x00000082


	//----- nvinfo : EIATTR_KPARAM_INFO
	.align		4
.L_21:
        /*0008*/ 	.byte	0x04, 0x17
        /*000a*/ 	.short	(.L_23 - .L_22)
.L_22:
        /*000c*/ 	.word	0x00000000
        /*0010*/ 	.short	0x0000
        /*0012*/ 	.short	0x0070
        /*0014*/ 	.byte	0x00, 0xf0, 0x01, 0x10


	//----- nvinfo : EIATTR_SPARSE_MMA_MASK
	.align		4
.L_23:
        /*0018*/ 	.byte	0x03, 0x50
        /*001a*/ 	.short	0x0000


	//----- nvinfo : EIATTR_MAXREG_COUNT
	.align		4
        /*001c*/ 	.byte	0x03, 0x1b
        /*001e*/ 	.short	0x00a8


	//----- nvinfo : EIATTR_NUM_BARRIERS
	.align		4
        /*0020*/ 	.byte	0x02, 0x4c
        /*0022*/ 	.byte	0x01
	.zero		1


	//----- nvinfo : EIATTR_EXTERNS
	.align		4
        /*0024*/ 	.byte	0x04, 0x0f
        /*0026*/ 	.short	(.L_25 - .L_24)


	//   ....[0]....
	.align		4
.L_24:
        /*0028*/ 	.word	index@(__assertfail)


	//----- nvinfo : EIATTR_MERCURY_ISA_VERSION
	.align		4
.L_25:
        /*002c*/ 	.byte	0x03, 0x5f
        /*002e*/ 	.short	0x0101


	//----- nvinfo : EIATTR_INT_WARP_WIDE_INSTR_OFFSETS
	.align		4
        /*0030*/ 	.byte	0x04, 0x31
        /*0032*/ 	.short	(.L_27 - .L_26)


	//   ....[0]....
.L_26:
        /*0034*/ 	.word	0x000005d0


	//   ....[1]....
        /*0038*/ 	.word	0x00000610


	//   ....[2]....
        /*003c*/ 	.word	0x000006a0


	//   ....[3]....
        /*0040*/ 	.word	0x000006b0


	//   ....[4]....
        /*0044*/ 	.word	0x000006d0


	//   ....[5]....
        /*0048*/ 	.word	0x000006f0


	//   ....[6]....
        /*004c*/ 	.word	0x000007e0


	//   ....[7]....
        /*0050*/ 	.word	0x00000800


	//   ....[8]....
        /*0054*/ 	.word	0x00003cd0


	//----- nvinfo : EIATTR_COOP_GROUP_MASK_REGIDS
	.align		4
.L_27:
        /*0058*/ 	.byte	0x04, 0x29
        /*005a*/ 	.short	(.L_29 - .L_28)


	//   ....[0]....
.L_28:
        /*005c*/ 	.word	0xffffffff


	//   ....[1]....
        /*0060*/ 	.word	0xffffffff


	//   ....[2]....
        /*0064*/ 	.word	0xffffffff


	//   ....[3]....
        /*0068*/ 	.word	0xffffffff


	//   ....[4]....
        /*006c*/ 	.word	0xffffffff


	//   ....[5]....
        /*0070*/ 	.word	0xffffffff


	//   ....[6]....
        /*0074*/ 	.word	0xffffffff


	//----- nvinfo : EIATTR_COOP_GROUP_INSTR_OFFSETS
	.align		4
.L_29:
        /*0078*/ 	.byte	0x04, 0x28
        /*007a*/ 	.short	(.L_31 - .L_30)


	//   ....[0]....
.L_30:
        /*007c*/ 	.word	0x00000060


	//   ....[1]....
        /*0080*/ 	.word	0x00000080


	//   ....[2]....
        /*0084*/ 	.word	0x00000180


	//   ....[3]....
        /*0088*/ 	.word	0x000003b0


	//   ....[4]....
        /*008c*/ 	.word	0x00000400


	//   ....[5]....
        /*0090*/ 	.word	0x000004f0


	//   ....[6]....
        /*0094*/ 	.word	0x00000980


	//----- nvinfo : EIATTR_REG_RECONFIG
	.align		4
.L_31:
        /*0098*/ 	.byte	0x01, 0x54
	.zero		2


	//----- nvinfo : EIATTR_SYSCALL_OFFSETS
	.align		4
        /*009c*/ 	.byte	0x04, 0x46
        /*009e*/ 	.short	(.L_33 - .L_32)


	//   ....[0]....
.L_32:
        /*00a0*/ 	.word	0x000018e0


	//----- nvinfo : EIATTR_MBARRIER_INSTR_OFFSETS
	.align		4
.L_33:
        /*00a4*/ 	.byte	0x04, 0x39
        /*00a6*/ 	.short	(.L_35 - .L_34)


	//   ....[0]....
.L_34:
        /*00a8*/ 	.word	0x00000300
        /*00ac*/ 	.word	0x000000ff
        /*00b0*/ 	.word	0x00000000
        /*00b4*/ 	.short	0x0100
        /*00b6*/ 	.byte	0x07
	.zero		1


	//   ....[1]....
        /*00b8*/ 	.word	0x00000310
        /*00bc*/ 	.word	0x000000ff
        /*00c0*/ 	.word	0x00000020
        /*00c4*/ 	.short	0x0100
        /*00c6*/ 	.byte	0x07
	.zero		1


	//   ....[2]....
        /*00c8*/ 	.word	0x00000320
        /*00cc*/ 	.word	0x000000ff
        /*00d0*/ 	.word	0x00000008
        /*00d4*/ 	.short	0x0100
        /*00d6*/ 	.byte	0x07
	.zero		1


	//   ....[3]....
        /*00d8*/ 	.word	0x00000330
        /*00dc*/ 	.word	0x000000ff
        /*00e0*/ 	.word	0x00000028
        /*00e4*/ 	.short	0x0100
        /*00e6*/ 	.byte	0x07
	.zero		1


	//   ....[4]....
        /*00e8*/ 	.word	0x00000340
        /*00ec*/ 	.word	0x000000ff
        /*00f0*/ 	.word	0x00000010
        /*00f4*/ 	.short	0x0100
        /*00f6*/ 	.byte	0x07
	.zero		1


	//   ....[5]....
        /*00f8*/ 	.word	0x00000350
        /*00fc*/ 	.word	0x000000ff
        /*0100*/ 	.word	0x00000030
        /*0104*/ 	.short	0x0100
        /*0106*/ 	.byte	0x07
	.zero		1


	//   ....[6]....
        /*0108*/ 	.word	0x00000360
        /*010c*/ 	.word	0x000000ff
        /*0110*/ 	.word	0x00000018
        /*0114*/ 	.short	0x0100
        /*0116*/ 	.byte	0x07
	.zero		1


	//   ....[7]....
        /*0118*/ 	.word	0x00000370
        /*011c*/ 	.word	0x000000ff
        /*0120*/ 	.word	0x00000038
        /*0124*/ 	.short	0x0100
        /*0126*/ 	.byte	0x07
	.zero		1


	//   ....[8]....
        /*0128*/ 	.word	0x00000840
        /*012c*/ 	.word	0x000000ff
        /*0130*/ 	.word	0x00000070
        /*0134*/ 	.short	0x0100
        /*0136*/ 	.byte	0x0c
	.zero		1


	//   ....[9]....
        /*0138*/ 	.word	0x00000890
        /*013c*/ 	.word	0x000000ff
        /*0140*/ 	.word	0x00000078
        /*0144*/ 	.short	0x0100
        /*0146*/ 	.byte	0x0c
	.zero		1


	//   ....[10]....
        /*0148*/ 	.word	0x000008c0
        /*014c*/ 	.word	0x000000ff
        /*0150*/ 	.word	0x00000050
        /*0154*/ 	.short	0x0100
        /*0156*/ 	.byte	0x0d
	.zero		1


	//   ....[11]....
        /*0158*/ 	.word	0x00000910
        /*015c*/ 	.word	0x000000ff
        /*0160*/ 	.word	0x00000058
        /*0164*/ 	.short	0x0100
        /*0166*/ 	.byte	0x0d
	.zero		1


	//   ....[12]....
        /*0168*/ 	.word	0x00000920
        /*016c*/ 	.word	0x000000ff
        /*0170*/ 	.word	0x00000060
        /*0174*/ 	.short	0x0100
        /*0176*/ 	.byte	0x0d
	.zero		1


	//   ....[13]....
        /*0178*/ 	.word	0x00000930
        /*017c*/ 	.word	0x000000ff
        /*0180*/ 	.word	0x00000068
        /*0184*/ 	.short	0x0100
        /*0186*/ 	.byte	0x0d
	.zero		1


	//   ....[14]....
        /*0188*/ 	.word	0x000017c0
        /*018c*/ 	.word	0x0000006d
        /*0190*/ 	.word	0x00000000
        /*0194*/ 	.short	0x010a
        /*0196*/ 	.byte	0x2c
	.zero		1


	//   ....[15]....
        /*0198*/ 	.word	0x00001970
        /*019c*/ 	.word	0x00000003
        /*01a0*/ 	.word	0x00000000
        /*01a4*/ 	.short	0x010a
        /*01a6*/ 	.byte	0x3f
	.zero		1


	//   ....[16]....
        /*01a8*/ 	.word	0x000019d0
        /*01ac*/ 	.word	0x00000003
        /*01b0*/ 	.word	0x00000000
        /*01b4*/ 	.short	0x010a
        /*01b6*/ 	.byte	0x3f
	.zero		1


	//   ....[17]....
        /*01b8*/ 	.word	0x00002af0
        /*01bc*/ 	.word	0x000000ff
        /*01c0*/ 	.word	0x00000000
        /*01c4*/ 	.short	0x010a
        /*01c6*/ 	.byte	0x07
	.zero		1


	//   ....[18]....
        /*01c8*/ 	.word	0x00002b30
        /*01cc*/ 	.word	0x000000ff
        /*01d0*/ 	.word	0x00000000
        /*01d4*/ 	.short	0x010a
        /*01d6*/ 	.byte	0x07
	.zero		1


	//   ....[19]....
        /*01d8*/ 	.word	0x00003b60
        /*01dc*/ 	.word	0x00000005
        /*01e0*/ 	.word	0x00000000
        /*01e4*/ 	.short	0x0101
        /*01e6*/ 	.byte	0x3f
	.zero		1


	//   ....[20]....
        /*01e8*/ 	.word	0x00003c60
        /*01ec*/ 	.word	0x0000006e
        /*01f0*/ 	.word	0x00000000
        /*01f4*/ 	.short	0x0101
        /*01f6*/ 	.byte	0x2d
	.zero		1


	//   ....[21]....
        /*01f8*/ 	.word	0x00003d50
        /*01fc*/ 	.word	0x00000003
        /*0200*/ 	.word	0x00000000
        /*0204*/ 	.short	0x0101
        /*0206*/ 	.byte	0x3f
	.zero		1


	//   ....[22]....
        /*0208*/ 	.word	0x00003e10
        /*020c*/ 	.word	0x0000006d
        /*0210*/ 	.word	0x00000010
        /*0214*/ 	.short	0x010a
        /*0216*/ 	.byte	0x2c
	.zero		1


	//   ....[23]....
        /*0218*/ 	.word	0x00008ec0
        /*021c*/ 	.word	0x00000070
        /*0220*/ 	.word	0x00000000
        /*0224*/ 	.short	0x0101
        /*0226*/ 	.byte	0x2d
	.zero		1


	//   ....[24]....
        /*0228*/ 	.word	0x000098d0
        /*022c*/ 	.word	0x0000000a
        /*0230*/ 	.word	0x00000020
        /*0234*/ 	.short	0x010a
        /*0236*/ 	.byte	0x3f
	.zero		1


	//   ....[25]....
        /*0238*/ 	.word	0x00009d60
        /*023c*/ 	.word	0x00000003
        /*0240*/ 	.word	0x00000078
        /*0244*/ 	.short	0x0101
        /*0246*/ 	.byte	0x3f
	.zero		1


	//   ....[26]....
        /*0248*/ 	.word	0x0000a4d0
        /*024c*/ 	.word	0x00000007
        /*0250*/ 	.word	0x00000000
        /*0254*/ 	.short	0x010a
        /*0256*/ 	.byte	0x3f
	.zero		1


	//   ....[27]....
        /*0258*/ 	.word	0x0000a550
        /*025c*/ 	.word	0x00000009
        /*0260*/ 	.word	0x00000000
        /*0264*/ 	.short	0x010a
        /*0266*/ 	.byte	0x3f
	.zero		1


	//   ....[28]....
        /*0268*/ 	.word	0x0000a5e0
        /*026c*/ 	.word	0x00000006
        /*0270*/ 	.word	0x00000000
        /*0274*/ 	.short	0x010a
        /*0276*/ 	.byte	0x3f
	.zero		1


	//   ....[29]....
        /*0278*/ 	.word	0x0000a670
        /*027c*/ 	.word	0x00000003
        /*0280*/ 	.word	0x00000000
        /*0284*/ 	.short	0x010a
        /*0286*/ 	.byte	0x3f
	.zero		1


	//   ....[30]....
        /*0288*/ 	.word	0x0000a6d0
        /*028c*/ 	.word	0x0000006f
        /*0290*/ 	.word	0x00000000
        /*0294*/ 	.short	0x010a
        /*0296*/ 	.byte	0x3f
	.zero		1


	//   ....[31]....
        /*0298*/ 	.word	0x0000a720
        /*029c*/ 	.word	0x00000003
        /*02a0*/ 	.word	0x00000000
        /*02a4*/ 	.short	0x010a
        /*02a6*/ 	.byte	0x3f
	.zero		1


	//   ....[32]....
        /*02a8*/ 	.word	0x0000a780
        /*02ac*/ 	.word	0x00000005
        /*02b0*/ 	.word	0x00000000
        /*02b4*/ 	.short	0x010a
        /*02b6*/ 	.byte	0x3f
	.zero		1


	//   ....[33]....
        /*02b8*/ 	.word	0x0000a7d0
        /*02bc*/ 	.word	0x0000006f
        /*02c0*/ 	.word	0x00000010
        /*02c4*/ 	.short	0x010a
        /*02c6*/ 	.byte	0x3f
	.zero		1


	//   ....[34]....
        /*02c8*/ 	.word	0x0000a8a0
        /*02cc*/ 	.word	0x0000000a
        /*02d0*/ 	.word	0x00000020
        /*02d4*/ 	.short	0x010a
        /*02d6*/ 	.byte	0x3f
	.zero		1


	//   ....[35]....
        /*02d8*/ 	.word	0x0000a970
        /*02dc*/ 	.word	0x00000007
        /*02e0*/ 	.word	0x00000000
        /*02e4*/ 	.short	0x010a
        /*02e6*/ 	.byte	0x3f
	.zero		1


	//   ....[36]....
        /*02e8*/ 	.word	0x0000a9c0
        /*02ec*/ 	.word	0x00000009
        /*02f0*/ 	.word	0x00000000
        /*02f4*/ 	.short	0x010a
        /*02f6*/ 	.byte	0x3f
	.zero		1


	//   ....[37]....
        /*02f8*/ 	.word	0x0000aa10
        /*02fc*/ 	.word	0x00000006
        /*0300*/ 	.word	0x00000000
        /*0304*/ 	.short	0x010a
        /*0306*/ 	.byte	0x3f
	.zero		1


	//----- nvinfo : EIATTR_NUM_MBARRIERS
	.align		4
.L_35:
        /*0308*/ 	.byte	0x03, 0x38
        /*030a*/ 	.short	0x000e


	//----- nvinfo : EIATTR_EXIT_INSTR_OFFSETS
	.align		4
        /*030c*/ 	.byte	0x04, 0x1c
        /*030e*/ 	.short	(.L_37 - .L_36)


	//   ....[0]....
.L_36:
        /*0310*/ 	.word	0x00001490


	//   ....[1]....
        /*0314*/ 	.word	0x000014f0


	//   ....[2]....
        /*0318*/ 	.word	0x000095d0


	//   ....[3]....
        /*031c*/ 	.word	0x00009600


	//   ....[4]....
        /*0320*/ 	.word	0x0000a6c0


	//----- nvinfo : EIATTR_MAX_THREADS
	.align		4
.L_37:
        /*0324*/ 	.byte	0x04, 0x05
        /*0326*/ 	.short	(.L_39 - .L_38)
.L_38:
        /*0328*/ 	.word	0x00000180
        /*032c*/ 	.word	0x00000001
        /*0330*/ 	.word	0x00000001


	//----- nvinfo : EIATTR_CRS_STACK_SIZE
	.align		4
.L_39:
        /*0334*/ 	.byte	0x04, 0x1e
        /*0336*/ 	.short	(.L_41 - .L_40)
.L_40:
        /*0338*/ 	.word	0x00000000


	//----- nvinfo : EIATTR_CBANK_PARAM_SIZE
	.align		4
.L_41:
        /*033c*/ 	.byte	0x03, 0x19
        /*033e*/ 	.short	0x0470


	//----- nvinfo : EIATTR_PARAM_CBANK
	.align		4
        /*0340*/ 	.byte	0x04, 0x0a
        /*0342*/ 	.short	(.L_43 - .L_42)
	.align		4
.L_42:
        /*0344*/ 	.word	index@(.nv.constant0._ZN7cutlass13device_kernelINS_4gemm6kernel13GemmUniversalIN4cute5tupleIJiiiiEEENS1_10collective13CollectiveMmaINS1_34MainloopSm90TmaGmmaWarpSpecializedILi4ENS5_IJNS4_1CILi2EEENSA_ILi1EEESC_EEENS1_32KernelTmaWarpSpecializedPingpongEEENS5_IJNSA_ILi64EEENSA_ILi160EEENSA_ILi128EEEEEENS_6half_tENS5_IJlSC_lEEESK_SL_NS4_8TiledMMAINS4_8MMA_AtomIJNS4_4SM904GMMA25MMA_64x32x16_F32F16F16_SSILNSP_5MajorE0ELSR_0ELNSP_7ScaleInE1ELSS_1EEEEEENS4_6LayoutINS5_IJSC_SC_SC_EEENS5_IJNSA_ILi0EEESX_SX_EEEEENS5_IJNS4_10UnderscoreES10_S10_EEEEENS4_13SM90_TMA_LOADENS4_14ComposedLayoutINS4_7SwizzleILi3ELi4ELi3EEENS4_18smem_ptr_flag_bitsILi16EEENSV_INS5_IJNSA_ILi8EEESG_EEENS5_IJSG_SC_EEEEEEEvNS4_8identityENS4_23SM90_TMA_LOAD_MULTICASTES1D_vS1E_EENS_8epilogue10collective6detail29Sm90TmaWarpSpecializedAdapterINS1I_15DefaultEpilogueISK_SL_SL_NS1H_6thread17LinearCombinationISK_Li1EffLNS1M_9ScaleType4KindE0ELNS_15FloatRoundStyleE2ESK_EENS1_15EpilogueDefaultEEEEEvvEEEEvNT_6ParamsE)
        /*0348*/ 	.short	0x0210
        /*034a*/ 	.short	0x0470


	//----- nvinfo : EIATTR_SW_WAR
	.align		4
.L_43:
        /*034c*/ 	.byte	0x04, 0x36
        /*034e*/ 	.short	(.L_45 - .L_44)
.L_44:
        /*0350*/ 	.word	0x00000008
.L_45:


//--------------------- .nv.callgraph             --------------------------
	.section	.nv.callgraph,"",@"SHT_CUDA_CALLGRAPH"
	.align	4
	.sectionentsize	8
	.align		4
        /*0000*/ 	.word	0x00000000
	.align		4
        /*0004*/ 	.word	0xffffffff
	.align		4
        /*0008*/ 	.word	index@(_ZN7cutlass13device_kernelINS_4gemm6kernel13GemmUniversalIN4cute5tupleIJiiiiEEENS1_10collective13CollectiveMmaINS1_34MainloopSm90TmaGmmaWarpSpecializedILi4ENS5_IJNS4_1CILi2EEENSA_ILi1EEESC_EEENS1_32KernelTmaWarpSpecializedPingpongEEENS5_IJNSA_ILi64EEENSA_ILi160EEENSA_ILi128EEEEEENS_6half_tENS5_IJlSC_lEEESK_SL_NS4_8TiledMMAINS4_8MMA_AtomIJNS4_4SM904GMMA25MMA_64x32x16_F32F16F16_SSILNSP_5MajorE0ELSR_0ELNSP_7ScaleInE1ELSS_1EEEEEENS4_6LayoutINS5_IJSC_SC_SC_EEENS5_IJNSA_ILi0EEESX_SX_EEEEENS5_IJNS4_10UnderscoreES10_S10_EEEEENS4_13SM90_TMA_LOADENS4_14ComposedLayoutINS4_7SwizzleILi3ELi4ELi3EEENS4_18smem_ptr_flag_bitsILi16EEENSV_INS5_IJNSA_ILi8EEESG_EEENS5_IJSG_SC_EEEEEEEvNS4_8identityENS4_23SM90_TMA_LOAD_MULTICASTES1D_vS1E_EENS_8epilogue10collective6detail29Sm90TmaWarpSpecializedAdapterINS1I_15DefaultEpilogueISK_SL_SL_NS1H_6thread17LinearCombinationISK_Li1EffLNS1M_9ScaleType4KindE0ELNS_15FloatRoundStyleE2ESK_EENS1_15EpilogueDefaultEEEEEvvEEEEvNT_6ParamsE)
	.align		4
        /*000c*/ 	.word	index@(__assertfail)
	.align		4
        /*0010*/ 	.word	0x00000000
	.align		4
        /*0014*/ 	.word	0xfffffffe
	.align		4
        /*0018*/ 	.word	0x00000000
	.align		4
        /*001c*/ 	.word	0xfffffffd
	.align		4
        /*0020*/ 	.word	0x00000000
	.align		4
        /*0024*/ 	.word	0xfffffffc


//--------------------- .nv.constant4             --------------------------
	.section	.nv.constant4,"a",@progbits
	.align	8
	.align		8
.nv.constant4:
        /*0000*/ 	.dword	__assertfail
	.align		8
        /*0008*/ 	.dword	__unnamed_1
	.align		8
        /*0010*/ 	.dword	_ZN39_INTERNAL_0e9e9373_4_k_cu_b1e12af9_55594cuda3std3__45__cpo5beginE
	.align		8
        /*0018*/ 	.dword	_ZN39_INTERNAL_0e9e9373_4_k_cu_b1e12af9_55594cuda3std3__45__cpo3endE
	.align		8
        /*0020*/ 	.dword	_ZN39_INTERNAL_0e9e9373_4_k_cu_b1e12af9_55594cuda3std3__45__cpo6cbeginE
	.align		8
        /*0028*/ 	.dword	_ZN39_INTERNAL_0e9e9373_4_k_cu_b1e12af9_55594cuda3std3__45__cpo4cendE
	.align		8
        /*0030*/ 	.dword	_ZN39_INTERNAL_0e9e9373_4_k_cu_b1e12af9_55594cuda3std3__441_GLOBAL__N__0e9e9373_4_k_cu_b1e12af9_55596ignoreE
	.align		8
        /*0038*/ 	.dword	_ZN39_INTERNAL_0e9e9373_4_k_cu_b1e12af9_55594cuda3std3__419piecewise_constructE
	.align		8
        /*0040*/ 	.dword	_ZN39_INTERNAL_0e9e9373_4_k_cu_b1e12af9_55594cuda3std3__48in_placeE
	.align		8
        /*0048*/ 	.dword	_ZN39_INTERNAL_0e9e9373_4_k_cu_b1e12af9_55594cuda3std6ranges3__45__cpo4swapE
	.align		8
        /*0050*/ 	.dword	_ZN39_INTERNAL_0e9e9373_4_k_cu_b1e12af9_55594cuda3std6ranges3__45__cpo9iter_moveE
	.align		8
        /*0058*/ 	.dword	_ZN39_INTERNAL_0e9e9373_4_k_cu_b1e12af9_55594cute7productE
	.align		8
        /*0060*/ 	.dword	_ZN39_INTERNAL_0e9e9373_4_k_cu_b1e12af9_55594cute1_E
	.align		8
        /*0068*/ 	.dword	$str$22
	.align		8
        /*0070*/ 	.dword	$str$23


//--------------------- .text._ZN7cutlass13device_kernelINS_4gemm6kernel13GemmUniversalIN4cute5tupleIJiiiiEEENS1_10collective13CollectiveMmaINS1_34MainloopSm90TmaGmmaWarpSpecializedILi4ENS5_IJNS4_1CILi2EEENSA_ILi1EEESC_EEENS1_32KernelTmaWarpSpecializedPingpongEEENS5_IJNSA_ILi64EEENSA_ILi160EEENSA_ILi128EEEEEENS_6half_tENS5_IJlSC_lEEESK_SL_NS4_8TiledMMAINS4_8MMA_AtomIJNS4_4SM904GMMA25MMA_64x32x16_F32F16F16_SSILNSP_5MajorE0ELSR_0ELNSP_7ScaleInE1ELSS_1EEEEEENS4_6LayoutINS5_IJSC_SC_SC_EEENS5_IJNSA_ILi0EEESX_SX_EEEEENS5_IJNS4_10UnderscoreES10_S10_EEEEENS4_13SM90_TMA_LOADENS4_14ComposedLayoutINS4_7SwizzleILi3ELi4ELi3EEENS4_18smem_ptr_flag_bitsILi16EEENSV_INS5_IJNSA_ILi8EEESG_EEENS5_IJSG_SC_EEEEEEEvNS4_8identityENS4_23SM90_TMA_LOAD_MULTICASTES1D_vS1E_EENS_8epilogue10collective6detail29Sm90TmaWarpSpecializedAdapterINS1I_15DefaultEpilogueISK_SL_SL_NS1H_6thread17LinearCombinationISK_Li1EffLNS1M_9ScaleType4KindE0ELNS_15FloatRoundStyleE2ESK_EENS1_15EpilogueDefaultEEEEEvvEEEEvNT_6ParamsE --------------------------
	.section	.text._ZN7cutlass13device_kernelINS_4gemm6kernel13GemmUniversalIN4cute5tupleIJiiiiEEENS1_10collective13CollectiveMmaINS1_34MainloopSm90TmaGmmaWarpSpecializedILi4ENS5_IJNS4_1CILi2EEENSA_ILi1EEESC_EEENS1_32KernelTmaWarpSpecializedPingpongEEENS5_IJNSA_ILi64EEENSA_ILi160EEENSA_ILi128EEEEEENS_6half_tENS5_IJlSC_lEEESK_SL_NS4_8TiledMMAINS4_8MMA_AtomIJNS4_4SM904GMMA25MMA_64x32x16_F32F16F16_SSILNSP_5MajorE0ELSR_0ELNSP_7ScaleInE1ELSS_1EEEEEENS4_6LayoutINS5_IJSC_SC_SC_EEENS5_IJNSA_ILi0EEESX_SX_EEEEENS5_IJNS4_10UnderscoreES10_S10_EEEEENS4_13SM90_TMA_LOADENS4_14ComposedLayoutINS4_7SwizzleILi3ELi4ELi3EEENS4_18smem_ptr_flag_bitsILi16EEENSV_INS5_IJNSA_ILi8EEESG_EEENS5_IJSG_SC_EEEEEEEvNS4_8identityENS4_23SM90_TMA_LOAD_MULTICASTES1D_vS1E_EENS_8epilogue10collective6detail29Sm90TmaWarpSpecializedAdapterINS1I_15DefaultEpilogueISK_SL_SL_NS1H_6thread17LinearCombinationISK_Li1EffLNS1M_9ScaleType4KindE0ELNS_15FloatRoundStyleE2ESK_EENS1_15EpilogueDefaultEEEEEvvEEEEvNT_6ParamsE,"ax",@progbits
	.align	128
.text._ZN7cutlass13device_kernelINS_4gemm6kernel13GemmUniversalIN4cute5tupleIJiiiiEEENS1_10collective13CollectiveMmaINS1_34MainloopSm90TmaGmmaWarpSpecializedILi4ENS5_IJNS4_1CILi2EEENSA_ILi1EEESC_EEENS1_32KernelTmaWarpSpecializedPingpongEEENS5_IJNSA_ILi64EEENSA_ILi160EEENSA_ILi128EEEEEENS_6half_tENS5_IJlSC_lEEESK_SL_NS4_8TiledMMAINS4_8MMA_AtomIJNS4_4SM904GMMA25MMA_64x32x16_F32F16F16_SSILNSP_5MajorE0ELSR_0ELNSP_7ScaleInE1ELSS_1EEEEEENS4_6LayoutINS5_IJSC_SC_SC_EEENS5_IJNSA_ILi0EEESX_SX_EEEEENS5_IJNS4_10UnderscoreES10_S10_EEEEENS4_13SM90_TMA_LOADENS4_14ComposedLayoutINS4_7SwizzleILi3ELi4ELi3EEENS4_18smem_ptr_flag_bitsILi16EEENSV_INS5_IJNSA_ILi8EEESG_EEENS5_IJSG_SC_EEEEEEEvNS4_8identityENS4_23SM90_TMA_LOAD_MULTICASTES1D_vS1E_EENS_8epilogue10collective6detail29Sm90TmaWarpSpecializedAdapterINS1I_15DefaultEpilogueISK_SL_SL_NS1H_6thread17LinearCombinationISK_Li1EffLNS1M_9ScaleType4KindE0ELNS_15FloatRoundStyleE2ESK_EENS1_15EpilogueDefaultEEEEEvvEEEEvNT_6ParamsE:
        .type           _ZN7cutlass13device_kernelINS_4gemm6kernel13GemmUniversalIN4cute5tupleIJiiiiEEENS1_10collective13CollectiveMmaINS1_34MainloopSm90TmaGmmaWarpSpecializedILi4ENS5_IJNS4_1CILi2EEENSA_ILi1EEESC_EEENS1_32KernelTmaWarpSpecializedPingpongEEENS5_IJNSA_ILi64EEENSA_ILi160EEENSA_ILi128EEEEEENS_6half_tENS5_IJlSC_lEEESK_SL_NS4_8TiledMMAINS4_8MMA_AtomIJNS4_4SM904GMMA25MMA_64x32x16_F32F16F16_SSILNSP_5MajorE0ELSR_0ELNSP_7ScaleInE1ELSS_1EEEEEENS4_6LayoutINS5_IJSC_SC_SC_EEENS5_IJNSA_ILi0EEESX_SX_EEEEENS5_IJNS4_10UnderscoreES10_S10_EEEEENS4_13SM90_TMA_LOADENS4_14ComposedLayoutINS4_7SwizzleILi3ELi4ELi3EEENS4_18smem_ptr_flag_bitsILi16EEENSV_INS5_IJNSA_ILi8EEESG_EEENS5_IJSG_SC_EEEEEEEvNS4_8identityENS4_23SM90_TMA_LOAD_MULTICASTES1D_vS1E_EENS_8epilogue10collective6detail29Sm90TmaWarpSpecializedAdapterINS1I_15DefaultEpilogueISK_SL_SL_NS1H_6thread17LinearCombinationISK_Li1EffLNS1M_9ScaleType4KindE0ELNS_15FloatRoundStyleE2ESK_EENS1_15EpilogueDefaultEEEEEvvEEEEvNT_6ParamsE,@function
        .size           _ZN7cutlass13device_kernelINS_4gemm6kernel13GemmUniversalIN4cute5tupleIJiiiiEEENS1_10collective13CollectiveMmaINS1_34MainloopSm90TmaGmmaWarpSpecializedILi4ENS5_IJNS4_1CILi2EEENSA_ILi1EEESC_EEENS1_32KernelTmaWarpSpecializedPingpongEEENS5_IJNSA_ILi64EEENSA_ILi160EEENSA_ILi128EEEEEENS_6half_tENS5_IJlSC_lEEESK_SL_NS4_8TiledMMAINS4_8MMA_AtomIJNS4_4SM904GMMA25MMA_64x32x16_F32F16F16_SSILNSP_5MajorE0ELSR_0ELNSP_7ScaleInE1ELSS_1EEEEEENS4_6LayoutINS5_IJSC_SC_SC_EEENS5_IJNSA_ILi0EEESX_SX_EEEEENS5_IJNS4_10UnderscoreES10_S10_EEEEENS4_13SM90_TMA_LOADENS4_14ComposedLayoutINS4_7SwizzleILi3ELi4ELi3EEENS4_18smem_ptr_flag_bitsILi16EEENSV_INS5_IJNSA_ILi8EEESG_EEENS5_IJSG_SC_EEEEEEEvNS4_8identityENS4_23SM90_TMA_LOAD_MULTICASTES1D_vS1E_EENS_8epilogue10collective6detail29Sm90TmaWarpSpecializedAdapterINS1I_15DefaultEpilogueISK_SL_SL_NS1H_6thread17LinearCombinationISK_Li1EffLNS1M_9ScaleType4KindE0ELNS_15FloatRoundStyleE2ESK_EENS1_15EpilogueDefaultEEEEEvvEEEEvNT_6ParamsE,(.L_x_232 - _ZN7cutlass13device_kernelINS_4gemm6kernel13GemmUniversalIN4cute5tupleIJiiiiEEENS1_10collective13CollectiveMmaINS1_34MainloopSm90TmaGmmaWarpSpecializedILi4ENS5_IJNS4_1CILi2EEENSA_ILi1EEESC_EEENS1_32KernelTmaWarpSpecializedPingpongEEENS5_IJNSA_ILi64EEENSA_ILi160EEENSA_ILi128EEEEEENS_6half_tENS5_IJlSC_lEEESK_SL_NS4_8TiledMMAINS4_8MMA_AtomIJNS4_4SM904GMMA25MMA_64x32x16_F32F16F16_SSILNSP_5MajorE0ELSR_0ELNSP_7ScaleInE1ELSS_1EEEEEENS4_6LayoutINS5_IJSC_SC_SC_EEENS5_IJNSA_ILi0EEESX_SX_EEEEENS5_IJNS4_10UnderscoreES10_S10_EEEEENS4_13SM90_TMA_LOADENS4_14ComposedLayoutINS4_7SwizzleILi3ELi4ELi3EEENS4_18smem_ptr_flag_bitsILi16EEENSV_INS5_IJNSA_ILi8EEESG_EEENS5_IJSG_SC_EEEEEEEvNS4_8identityENS4_23SM90_TMA_LOAD_MULTICASTES1D_vS1E_EENS_8epilogue10collective6detail29Sm90TmaWarpSpecializedAdapterINS1I_15DefaultEpilogueISK_SL_SL_NS1H_6thread17LinearCombinationISK_Li1EffLNS1M_9ScaleType4KindE0ELNS_15FloatRoundStyleE2ESK_EENS1_15EpilogueDefaultEEEEEvvEEEEvNT_6ParamsE)
        .other          _ZN7cutlass13device_kernelINS_4gemm6kernel13GemmUniversalIN4cute5tupleIJiiiiEEENS1_10collective13CollectiveMmaINS1_34MainloopSm90TmaGmmaWarpSpecializedILi4ENS5_IJNS4_1CILi2EEENSA_ILi1EEESC_EEENS1_32KernelTmaWarpSpecializedPingpongEEENS5_IJNSA_ILi64EEENSA_ILi160EEENSA_ILi128EEEEEENS_6half_tENS5_IJlSC_lEEESK_SL_NS4_8TiledMMAINS4_8MMA_AtomIJNS4_4SM904GMMA25MMA_64x32x16_F32F16F16_SSILNSP_5MajorE0ELSR_0ELNSP_7ScaleInE1ELSS_1EEEEEENS4_6LayoutINS5_IJSC_SC_SC_EEENS5_IJNSA_ILi0EEESX_SX_EEEEENS5_IJNS4_10UnderscoreES10_S10_EEEEENS4_13SM90_TMA_LOADENS4_14ComposedLayoutINS4_7SwizzleILi3ELi4ELi3EEENS4_18smem_ptr_flag_bitsILi16EEENSV_INS5_IJNSA_ILi8EEESG_EEENS5_IJSG_SC_EEEEEEEvNS4_8identityENS4_23SM90_TMA_LOAD_MULTICASTES1D_vS1E_EENS_8epilogue10collective6detail29Sm90TmaWarpSpecializedAdapterINS1I_15DefaultEpilogueISK_SL_SL_NS1H_6thread17LinearCombinationISK_Li1EffLNS1M_9ScaleType4KindE0ELNS_15FloatRoundStyleE2ESK_EENS1_15EpilogueDefaultEEEEEvvEEEEvNT_6ParamsE,@"STO_CUDA_ENTRY STV_DEFAULT"
_ZN7cutlass13device_kernelINS_4gemm6kernel13GemmUniversalIN4cute5tupleIJiiiiEEENS1_10collective13CollectiveMmaINS1_34MainloopSm90TmaGmmaWarpSpecializedILi4ENS5_IJNS4_1CILi2EEENSA_ILi1EEESC_EEENS1_32KernelTmaWarpSpecializedPingpongEEENS5_IJNSA_ILi64EEENSA_ILi160EEENSA_ILi128EEEEEENS_6half_tENS5_IJlSC_lEEESK_SL_NS4_8TiledMMAINS4_8MMA_AtomIJNS4_4SM904GMMA25MMA_64x32x16_F32F16F16_SSILNSP_5MajorE0ELSR_0ELNSP_7ScaleInE1ELSS_1EEEEEENS4_6LayoutINS5_IJSC_SC_SC_EEENS5_IJNSA_ILi0EEESX_SX_EEEEENS5_IJNS4_10UnderscoreES10_S10_EEEEENS4_13SM90_TMA_LOADENS4_14ComposedLayoutINS4_7SwizzleILi3ELi4ELi3EEENS4_18smem_ptr_flag_bitsILi16EEENSV_INS5_IJNSA_ILi8EEESG_EEENS5_IJSG_SC_EEEEEEEvNS4_8identityENS4_23SM90_TMA_LOAD_MULTICASTES1D_vS1E_EENS_8epilogue10collective6detail29Sm90TmaWarpSpecializedAdapterINS1I_15DefaultEpilogueISK_SL_SL_NS1H_6thread17LinearCombinationISK_Li1EffLNS1M_9ScaleType4KindE0ELNS_15FloatRoundStyleE2ESK_EENS1_15EpilogueDefaultEEEEEvvEEEEvNT_6ParamsE:
[----:B------:R-:W0:Y:S01]  /*0000*/  LDC R1, c[0x0][0x28] ;  /* 0x00000a00ff017b82 */ /* 0x000e220000000800 */
[----:B------:R-:W1:Y:S01]  /*0010*/  S2R R3, SR_TID.X ;  /* 0x0000000000037919 */ /* 0x000e620000002100 */
[----:B------:R-:W-:Y:S01]  /*0020*/  ELECT P0, URZ, PT ;  /* 0x00000000003f782f */ /* 0x000fe20003800000 */
[----:B------:R-:W-:Y:S01]  /*0030*/  BSSY B0, `(.L_x_0) ;  /* 0x0000014000007945 */ /* 0x000fe20003800000 */
[--C-:B-1----:R-:W-:Y:S02]  /*0040*/  SHF.R.U32.HI R0, RZ, 0x5, R3.reuse ;  /* 0x00000005ff007819 */ /* 0x102fe40000011603 */
[----:B------:R-:W-:-:S03]  /*0050*/  SHF.R.U32.HI R5, RZ, 0x7, R3 ;  /* 0x00000007ff057819 */ /* 0x000fc60000011603 */
[----:B------:R-:W1:Y:S02]  /*0060*/  SHFL.IDX PT, R2, R0, RZ, 0x1f ;  /* 0x00001fff00027589 */ /* 0x000e6400000e0000 */
[----:B-1----:R-:W-:Y:S02]  /*0070*/  R2UR UR6, R2 ;  /* 0x00000000020672ca */ /* 0x002fe400000e0000 */
[----:B------:R1:W2:Y:S11]  /*0080*/  SHFL.IDX PT, R2, R5, RZ, 0x1f ;  /* 0x00001fff05027589 */ /* 0x0002b600000e0000 */
[----:B------:R-:W-:-:S02]  /*0090*/  USHF.R.S32.HI UR4, URZ, 0x1f, UR6 ;  /* 0x0000001f3f047899 */ /* 0x000fc40008011406 */
[----:B------:R-:W-:Y:S02]  /*00a0*/  ISETP.NE.OR P0, PT, RZ, UR6, !P0 ;  /* 0x00000006ff007c0c */ /* 0x000fe4000c705670 */
[----:B------:R-:W-:-:S04]  /*00b0*/  ULEA.HI UR4, UR4, UR6, URZ, 0x2 ;  /* 0x0000000604047291 */ /* 0x000fc8000f8f103f */
[----:B------:R-:W-:-:S04]  /*00c0*/  ULOP3.LUT UR4, UR4, 0xfffffffc, URZ, 0xc0, !UPT ;  /* 0xfffffffc04047892 */ /* 0x000fc8000f8ec03f */
[----:B------:R-:W-:-:S03]  /*00d0*/  UIADD3 UR6, UR6, -UR4, URZ ;  /* 0x8000000406067290 */ /* 0x000fc6000fffe03f */
[----:B012---:R-:W-:Y:S09]  /*00e0*/  @P0 BRA `(.L_x_1) ;  /* 0x0000000000200947 */ /* 0x007ff20003800000 */
[----:B------:R-:W-:Y:S02]  /*00f0*/  ULDC.64 UR4, c[0x0][0x198] ;  /* 0x0000660000047ab9 */ /* 0x000fe40000000a00 */
[----:B------:R-:W-:Y:S02]  /*0100*/  UIADD3 UR8, UP0, UR4, 0xf0, URZ ;  /* 0x000000f004087890 */ /* 0x000fe4000ff1e03f */
[----:B------:R-:W-:Y:S02]  /*0110*/  UIADD3 UR4, UP1, UR4, 0x1f0, URZ ;  /* 0x000001f004047890 */ /* 0x000fe4000ff3e03f */
[----:B------:R-:W-:Y:S02]  /*0120*/  UIADD3.X UR9, URZ, UR5, URZ, UP0, !UPT ;  /* 0x000000053f097290 */ /* 0x000fe400087fe43f */
[----:B------:R-:W-:-:S07]  /*0130*/  UIADD3.X UR5, URZ, UR5, URZ, UP1, !UPT ;  /* 0x000000053f057290 */ /* 0x000fce0008ffe43f */
[----:B------:R0:W-:Y:S02]  /*0140*/  UTMACCTL.PF [UR8] ;  /* 0x00000000080079b9 */ /* 0x0001e40008040000 */
[----:B------:R0:W-:Y:S02]  /*0150*/  UTMACCTL.PF [UR4] ;  /* 0x00000000040079b9 */ /* 0x0001e40008040000 */
[----:B0-----:R-:W-:Y:S01]  /*0160*/  NOP ;  /* 0x0000000000007918 */ /* 0x001fe20000000000 */
.L_x_1:
[----:B------:R-:W-:Y:S05]  /*0170*/  BSYNC B0 ;  /* 0x0000000000007941 */ /* 0x000fea0003800000 */
.L_x_0:
[----:B------:R-:W0:Y:S01]  /*0180*/  SHFL.IDX PT, R6, R0, RZ, 0x1f ;  /* 0x00001fff00067589 */ /* 0x000e2200000e0000 */
[----:B------:R-:W-:Y:S01]  /*0190*/  R2UR UR19, R2 ;  /* 0x00000000021372ca */ /* 0x000fe200000e0000 */
[----:B------:R-:W-:-:S04]  /*01a0*/  UISETP.NE.AND UP0, UPT, UR6, 0x3, UPT ;  /* 0x000000030600788c */ /* 0x000fc8000bf05270 */
[----:B------:R-:W-:-:S08]  /*01b0*/  UISETP.EQ.OR UP0, UPT, UR6, URZ, !UP0 ;  /* 0x0000003f0600728c */ /* 0x000fd0000c702670 */
[----:B------:R-:W-:Y:S02]  /*01c0*/  UIADD3 UR14, UR19, -0x1, URZ ;  /* 0xffffffff130e7890 */ /* 0x000fe4000fffe03f */
[----:B------:R-:W-:Y:S02]  /*01d0*/  UISETP.EQ.AND UP0, UPT, UR19, URZ, UP0 ;  /* 0x0000003f1300728c */ /* 0x000fe40008702270 */
[----:B------:R-:W-:Y:S02]  /*01e0*/  UISETP.GE.U32.AND UP1, UPT, UR14, 0x2, UPT ;  /* 0x000000020e00788c */ /* 0x000fe4000bf26070 */
[----:B------:R-:W-:Y:S01]  /*01f0*/  USEL UR40, URZ, 0x1, !UP0 ;  /* 0x000000013f287887 */ /* 0x000fe2000c000000 */
[----:B0-----:R-:W-:-:S03]  /*0200*/  ISETP.NE.AND P0, PT, R6, RZ, PT ;  /* 0x000000ff0600720c */ /* 0x001fc60003f05270 */
[----:B------:R-:W-:-:S10]  /*0210*/  USEL UR40, UR40, 0x2, UP1 ;  /* 0x0000000228287887 */ /* 0x000fd40008800000 */
[----:B------:R-:W-:Y:S05]  /*0220*/  @P0 BRA `(.L_x_2) ;  /* 0x0000000000580947 */ /* 0x000fea0003800000 */
[----:B------:R-:W0:Y:S01]  /*0230*/  S2UR UR7, SR_CgaCtaId ;  /* 0x00000000000779c3 */ /* 0x000e220000008800 */
[----:B------:R-:W-:Y:S01]  /*0240*/  UMOV UR4, 0x400 ;  /* 0x0000040000047882 */ /* 0x000fe20000000000 */
[----:B------:R-:W-:Y:S01]  /*0250*/  UMOV UR5, 0x1 ;  /* 0x0000000100057882 */ /* 0x000fe20000000000 */
[----:B------:R-:W-:Y:S01]  /*0260*/  UMOV UR8, 0x2 ;  /* 0x0000000200087882 */ /* 0x000fe20000000000 */
[----:B------:R-:W-:Y:S01]  /*0270*/  ELECT P0, URZ, PT ;  /* 0x00000000003f782f */ /* 0x000fe20003800000 */
[----:B------:R-:W-:-:S04]  /*0280*/  UIADD3 UR8, -UR8, 0x100000, URZ ;  /* 0x0010000008087890 */ /* 0x000fc8000fffe13f */
[----:B------:R-:W-:Y:S02]  /*0290*/  USHF.L.U32 UR9, UR8, 0xb, URZ ;  /* 0x0000000b08097899 */ /* 0x000fe4000800063f */
[----:B------:R-:W-:Y:S02]  /*02a0*/  USHF.L.U32 UR8, UR8, 0x1, URZ ;  /* 0x0000000108087899 */ /* 0x000fe4000800063f */
[----:B0-----:R-:W-:Y:S02]  /*02b0*/  ULEA UR7, UR7, UR4, 0x18 ;  /* 0x0000000407077291 */ /* 0x001fe4000f8ec03f */
[----:B------:R-:W-:-:S04]  /*02c0*/  UIADD3 UR4, -UR5, 0x100000, URZ ;  /* 0x0010000005047890 */ /* 0x000fc8000fffe13f */
[----:B------:R-:W-:Y:S02]  /*02d0*/  USHF.L.U32 UR5, UR4, 0xb, URZ ;  /* 0x0000000b04057899 */ /* 0x000fe4000800063f */
[----:B------:R-:W-:Y:S01]  /*02e0*/  USHF.L.U32 UR4, UR4, 0x1, URZ ;  /* 0x0000000104047899 */ /* 0x000fe2000800063f */
[----:B------:R-:W0:Y:S11]  /*02f0*/  FENCE.VIEW.ASYNC.S ;  /* 0x00000000000073c6 */ /* 0x000e360000000000 */
[----:B0-----:R0:W1:Y:S01]  /*0300*/  SYNCS.EXCH.64 URZ, [UR7], UR4 ;  /* 0x00000004073f75b2 */ /* 0x0010620008000100 */
[----:B------:R0:W2:Y:S01]  /*0310*/  SYNCS.EXCH.64 URZ, [UR7+0x20], UR8 ;  /* 0x00002008073f75b2 */ /* 0x0000a20008000100 */
[----:B------:R0:W3:Y:S01]  /*0320*/  SYNCS.EXCH.64 URZ, [UR7+0x8], UR4 ;  /* 0x00000804073f75b2 */ /* 0x0000e20008000100 */
[----:B------:R0:W4:Y:S01]  /*0330*/  SYNCS.EXCH.64 URZ, [UR7+0x28], UR8 ;  /* 0x00002808073f75b2 */ /* 0x0001220008000100 */
[----:B------:R0:W0:Y:S01]  /*0340*/  SYNCS.EXCH.64 URZ, [UR7+0x10], UR4 ;  /* 0x00001004073f75b2 */ /* 0x0000220008000100 */
[----:B------:R0:W0:Y:S01]  /*0350*/  SYNCS.EXCH.64 URZ, [UR7+0x30], UR8 ;  /* 0x00003008073f75b2 */ /* 0x0000220008000100 */
[----:B------:R0:W0:Y:S01]  /*0360*/  SYNCS.EXCH.64 URZ, [UR7+0x18], UR4 ;  /* 0x00001804073f75b2 */ /* 0x0000220008000100 */
[----:B------:R0:W0:Y:S01]  /*0370*/  SYNCS.EXCH.64 URZ, [UR7+0x38], UR8 ;  /* 0x00003808073f75b2 */ /* 0x0000220008000100 */
[----:B------:R-:W-:Y:S01]  /*0380*/  NOP ;  /* 0x0000000000007918 */ /* 0x000fe20000000000 */
.L_x_2:
[----:B------:R-:W5:Y:S01]  /*0390*/  S2UR UR15, SR_CTAID.X ;  /* 0x00000000000f79c3 */ /* 0x000f620000002500 */
[----:B------:R-:W-:Y:S01]  /*03a0*/  SHF.R.S32.HI R2, RZ, 0x1f, R3 ;  /* 0x0000001fff027819 */ /* 0x000fe20000011403 */
[----:B------:R-:W1:Y:S01]  /*03b0*/  SHFL.IDX PT, R7, R0, RZ, 0x1f ;  /* 0x00001fff00077589 */ /* 0x000e6200000e0000 */
[----:B------:R-:W-:Y:S02]  /*03c0*/  ELECT P0, URZ, PT ;  /* 0x00000000003f782f */ /* 0x000fe40003800000 */
[----:B------:R-:W-:Y:S01]  /*03d0*/  SHF.R.S32.HI R11, RZ, 0x1f, R6 ;  /* 0x0000001fff0b7819 */ /* 0x000fe20000011406 */
[----:B0-----:R-:W-:Y:S01]  /*03e0*/  ULDC UR4, c[0x0][0x150] ;  /* 0x0000540000047ab9 */ /* 0x001fe20000000800 */
[----:B------:R-:W-:Y:S01]  /*03f0*/  LEA.HI R2, R2, R3, RZ, 0x7 ;  /* 0x0000000302027211 */ /* 0x000fe200078f38ff */
[----:B------:R-:W0:Y:S01]  /*0400*/  SHFL.IDX PT, R8, R0, RZ, 0x1f ;  /* 0x00001fff00087589 */ /* 0x000e2200000e0000 */
[----:B------:R-:W2:Y:S01]  /*0410*/  S2UR UR8, SR_CTAID.Y ;  /* 0x00000000000879c3 */ /* 0x000ea20000002600 */
[----:B------:R-:W-:-:S02]  /*0420*/  ELECT P1, URZ, PT ;  /* 0x00000000003f782f */ /* 0x000fc40003820000 */
[----:B------:R-:W-:Y:S01]  /*0430*/  LOP3.LUT R2, R2, 0xffffff80, RZ, 0xc0, !PT ;  /* 0xffffff8002027812 */ /* 0x000fe200078ec0ff */
[----:B------:R-:W-:Y:S01]  /*0440*/  ULDC UR7, c[0x0][0x144] ;  /* 0x0000510000077ab9 */ /* 0x000fe20000000800 */
[----:B------:R-:W-:Y:S01]  /*0450*/  LEA.HI R11, R11, R6, RZ, 0x2 ;  /* 0x000000060b0b7211 */ /* 0x000fe200078f10ff */
[----:B------:R-:W-:Y:S01]  /*0460*/  UMOV UR18, 0x80 ;  /* 0x0000008000127882 */ /* 0x000fe20000000000 */
[----:B------:R-:W-:Y:S01]  /*0470*/  NOP ;  /* 0x0000000000007918 */ /* 0x000fe20000000000 */
[----:B------:R-:W-:Y:S01]  /*0480*/  IMAD.IADD R4, R3, 0x1, -R2 ;  /* 0x0000000103047824 */ /* 0x000fe200078e0a02 */
[----:B------:R-:W-:Y:S01]  /*0490*/  LOP3.LUT R11, R11, 0x3ffffffc, RZ, 0xc0, !PT ;  /* 0x3ffffffc0b0b7812 */ /* 0x000fe200078ec0ff */
[----:B------:R-:W-:Y:S01]  /*04a0*/  NOP ;  /* 0x0000000000007918 */ /* 0x000fe20000000000 */
[----:B------:R-:W-:Y:S01]  /*04b0*/  ULDC UR17, c[0x0][0x148] ;  /* 0x0000520000117ab9 */ /* 0x000fe20000000800 */
[----:B------:R-:W-:Y:S01]  /*04c0*/  IMAD.MOV.U32 R23, RZ, RZ, 0x1 ;  /* 0x00000001ff177424 */ /* 0x000fe200078e00ff */
[----:B------:R-:W-:Y:S01]  /*04d0*/  SHF.R.S32.HI R9, RZ, 0x1f, R4 ;  /* 0x0000001fff097819 */ /* 0x000fe20000011404 */
[----:B------:R-:W-:Y:S01]  /*04e0*/  IMAD.IADD R11, R6, 0x1, -R11 ;  /* 0x00000001060b7824 */ /* 0x000fe200078e0a0b */
[----:B------:R-:W3:Y:S01]  /*04f0*/  SHFL.IDX PT, R5, R5, RZ, 0x1f ;  /* 0x00001fff05057589 */ /* 0x000ee200000e0000 */
[----:B------:R-:W-:-:S02]  /*0500*/  ISETP.NE.AND P2, PT, RZ, UR19, PT ;  /* 0x00000013ff007c0c */ /* 0x000fc4000bf45270 */
[----:B-----5:R-:W-:Y:S02]  /*0510*/  I2FP.F32.U32 R10, UR15 ;  /* 0x0000000f000a7c45 */ /* 0x020fe40008201000 */
[----:B------:R-:W-:Y:S02]  /*0520*/  LEA.HI R2, R9, R4, RZ, 0x3 ;  /* 0x0000000409027211 */ /* 0x000fe400078f18ff */
[----:B-1----:R-:W-:Y:S01]  /*0530*/  ISETP.NE.OR P0, PT, R7, RZ, !P0 ;  /* 0x000000ff0700720c */ /* 0x002fe20004705670 */
[----:B------:R-:W-:Y:S01]  /*0540*/  FMUL R10, R10, UR4 ;  /* 0x000000040a0a7c20 */ /* 0x000fe20008400000 */
[--C-:B------:R-:W-:Y:S01]  /*0550*/  SHF.R.S32.HI R7, RZ, 0x3, R2.reuse ;  /* 0x00000003ff077819 */ /* 0x100fe20000011402 */
[----:B------:R-:W-:Y:S01]  /*0560*/  ULDC UR4, c[0x0][0x154] ;  /* 0x0000550000047ab9 */ /* 0x000fe20000000800 */
[----:B------:R-:W-:Y:S02]  /*0570*/  SHF.R.S32.HI R2, RZ, 0x1f, R2 ;  /* 0x0000001fff027819 */ /* 0x000fe40000011402 */
[----:B0-----:R-:W-:Y:S01]  /*0580*/  ISETP.NE.OR P1, PT, R8, RZ, !P1 ;  /* 0x000000ff0800720c */ /* 0x001fe20004f25670 */
[----:B------:R-:W0:Y:S01]  /*0590*/  F2I.U32.TRUNC.NTZ R10, R10 ;  /* 0x0000000a000a7305 */ /* 0x000e22000020f000 */
[----:B------:R-:W-:-:S02]  /*05a0*/  LEA.HI R2, R2, R7, RZ, 0x2 ;  /* 0x0000000702027211 */ /* 0x000fc400078f10ff */
[----:B--2---:R-:W-:Y:S02]  /*05b0*/  I2FP.F32.U32 R0, UR8 ;  /* 0x0000000800007c45 */ /* 0x004fe40008201000 */
[----:B------:R-:W-:Y:S01]  /*05c0*/  LOP3.LUT R2, R2, 0xfffffffc, RZ, 0xc0, !PT ;  /* 0xfffffffc02027812 */ /* 0x000fe200078ec0ff */
[----:B------:R-:W-:Y:S02]  /*05d0*/  VOTEU.ALL UP0, P0 ;  /* 0x00000000003f7886 */ /* 0x000fe40000000000 */
[----:B------:R-:W-:Y:S02]  /*05e0*/  FMUL R6, R0, UR4 ;  /* 0x0000000400067c20 */ /* 0x000fe40008400000 */
[----:B------:R-:W-:Y:S01]  /*05f0*/  IMAD.IADD R2, R7, 0x1, -R2 ;  /* 0x0000000107027824 */ /* 0x000fe200078e0a02 */
[----:B------:R-:W1:Y:S01]  /*0600*/  @!UP0 S2UR UR11, SR_CgaCtaId ;  /* 0x00000000000b89c3 */ /* 0x000e620000008800 */
[----:B------:R-:W-:Y:S01]  /*0610*/  VOTEU.ALL UP1, P1 ;  /* 0x00000000003f7886 */ /* 0x000fe20000820000 */
[----:B------:R-:W-:Y:S01]  /*0620*/  @!UP0 UMOV UR10, 0x400 ;  /* 0x00000400000a8882 */ /* 0x000fe20000000000 */
[----:B------:R-:W-:Y:S01]  /*0630*/  IMAD R2, R11, 0x4, R2 ;  /* 0x000000040b027824 */ /* 0x000fe200078e0202 */
[----:B0-----:R-:W-:Y:S01]  /*0640*/  R2UR UR4, R10 ;  /* 0x000000000a0472ca */ /* 0x001fe200000e0000 */
[----:B------:R-:W0:Y:S01]  /*0650*/  F2I.U32.TRUNC.NTZ R6, R6 ;  /* 0x0000000600067305 */ /* 0x000e22000020f000 */
[----:B------:R-:W-:Y:S01]  /*0660*/  @!UP1 UMOV UR13, 0x400 ;  /* 0x00000400000d9882 */ /* 0x000fe20000000000 */
[C---:B------:R-:W-:Y:S01]  /*0670*/  IMAD.SHL.U32 R7, R2.reuse, 0x4, RZ ;  /* 0x0000000402077824 */ /* 0x040fe200078e00ff */
[----:B------:R-:W-:Y:S01]  /*0680*/  LEA.HI R0, R2, R2, RZ, 0x1 ;  /* 0x0000000202007211 */ /* 0x000fe200078f08ff */
[----:B------:R-:W2:Y:S01]  /*0690*/  @!UP1 S2UR UR16, SR_CgaCtaId ;  /* 0x00000000001099c3 */ /* 0x000ea20000008800 */
[----:B------:R-:W-:Y:S01]  /*06a0*/  VOTEU.ALL UP2, P1 ;  /* 0x00000000003f7886 */ /* 0x000fe20000840000 */
[----:B------:R-:W-:Y:S01]  /*06b0*/  VOTEU.ALL UP3, P1 ;  /* 0x00000000003f7886 */ /* 0x000fe20000860000 */
[----:B------:R-:W-:Y:S01]  /*06c0*/  LOP3.LUT R11, R0, 0xfffffffe, RZ, 0xc0, !PT ;  /* 0xfffffffe000b7812 */ /* 0x000fe200078ec0ff */
[----:B------:R-:W-:Y:S01]  /*06d0*/  VOTEU.ALL UP4, P1 ;  /* 0x00000000003f7886 */ /* 0x000fe20000880000 */
[----:B------:R-:W-:Y:S01]  /*06e0*/  LOP3.LUT R22, R2, 0xc, R7, 0x78, !PT ;  /* 0x0000000c02167812 */ /* 0x000fe200078e7807 */
[----:B------:R-:W-:-:S02]  /*06f0*/  VOTEU.ALL UP5, P1 ;  /* 0x00000000003f7886 */ /* 0x000fc400008a0000 */
[----:B------:R-:W-:Y:S01]  /*0700*/  IMAD.IADD R11, R2, 0x1, -R11 ;  /* 0x00000001020b7824 */ /* 0x000fe200078e0a0b */
[----:B------:R-:W-:Y:S01]  /*0710*/  UIADD3 UR4, -UR4, URZ, URZ ;  /* 0x0000003f04047290 */ /* 0x000fe2000fffe13f */
[----:B------:R-:W5:Y:S01]  /*0720*/  LDC R2, c[0x0][0x140] ;  /* 0x00005000ff027b82 */ /* 0x000f620000000800 */
[----:B0-----:R-:W-:Y:S02]  /*0730*/  R2UR UR9, R6 ;  /* 0x00000000060972ca */ /* 0x001fe400000e0000 */
[----:B------:R-:W-:Y:S02]  /*0740*/  UIMAD UR7, UR7, UR4, UR15 ;  /* 0x00000004070772a4 */ /* 0x000fe4000f8e020f */
[----:B-1----:R-:W-:Y:S01]  /*0750*/  @!UP0 ULEA UR12, UR11, UR10, 0x18 ;  /* 0x0000000a0b0c8291 */ /* 0x002fe2000f8ec03f */
[----:B------:R-:W-:Y:S01]  /*0760*/  UMOV UR4, 0x20 ;  /* 0x0000002000047882 */ /* 0x000fe20000000000 */
[----:B------:R-:W-:-:S04]  /*0770*/  @!UP1 UIADD3 UR10, -UR18, 0x100000, URZ ;  /* 0x00100000120a9890 */ /* 0x000fc8000fffe13f */
[----:B------:R-:W-:Y:S02]  /*0780*/  @!UP1 USHF.L.U32 UR11, UR10, 0xb, URZ ;  /* 0x0000000b0a0b9899 */ /* 0x000fe4000800063f */
[----:B------:R-:W-:Y:S01]  /*0790*/  @!UP1 USHF.L.U32 UR10, UR10, 0x1, URZ ;  /* 0x000000010a0a9899 */ /* 0x000fe2000800063f */
[----:B------:R-:W-:Y:S01]  /*07a0*/  ISETP.NE.AND P3, PT, R11, UR7, PT ;  /* 0x000000070b007c0c */ /* 0x000fe2000bf65270 */
[----:B------:R-:W-:-:S04]  /*07b0*/  @!UP0 UIADD3 UR4, -UR4, 0x100000, URZ ;  /* 0x0010000004048890 */ /* 0x000fc8000fffe13f */
[----:B------:R-:W-:Y:S02]  /*07c0*/  @!UP0 USHF.L.U32 UR5, UR4, 0xb, URZ ;  /* 0x0000000b04058899 */ /* 0x000fe4000800063f */
[----:B------:R-:W-:Y:S01]  /*07d0*/  @!UP0 USHF.L.U32 UR4, UR4, 0x1, URZ ;  /* 0x0000000104048899 */ /* 0x000fe2000800063f */
[----:B------:R-:W-:Y:S01]  /*07e0*/  VOTEU.ALL UP0, P0 ;  /* 0x00000000003f7886 */ /* 0x000fe20000000000 */
[----:B--2---:R-:W-:Y:S01]  /*07f0*/  @!UP1 ULEA UR13, UR16, UR13, 0x18 ;  /* 0x0000000d100d9291 */ /* 0x004fe2000f8ec03f */
[----:B------:R-:W-:Y:S01]  /*0800*/  VOTEU.ALL UP1, P0 ;  /* 0x00000000003f7886 */ /* 0x000fe20000020000 */
[----:B------:R-:W-:Y:S01]  /*0810*/  UIADD3 UR9, -UR9, URZ, URZ ;  /* 0x0000003f09097290 */ /* 0x000fe2000fffe13f */
[----:B------:R-:W-:Y:S01]  /*0820*/  LOP3.LUT P0, RZ, R4, 0x7, RZ, 0xc0, !PT ;  /* 0x0000000704ff7812 */ /* 0x000fe2000780c0ff */
[----:B------:R-:W0:Y:S06]  /*0830*/  FENCE.VIEW.ASYNC.S ;  /* 0x00000000000073c6 */ /* 0x000e2c0000000000 */
[----:B0-----:R-:W0:Y:S01]  /*0840*/  @!UP0 SYNCS.EXCH.64 URZ, [UR12+0x70], UR4 ;  /* 0x000070040c3f85b2 */ /* 0x001e220008000100 */
[----:B------:R-:W-:-:S02]  /*0850*/  @P3 LEA.HI R0, R22, R22, RZ, 0x1 ;  /* 0x0000001616003211 */ /* 0x000fc400078f08ff */
[----:B-----5:R-:W-:Y:S02]  /*0860*/  ISETP.EQ.U32.AND P1, PT, R2, 0x1, PT ;  /* 0x000000010200780c */ /* 0x020fe40003f22070 */
[----:B------:R-:W-:Y:S02]  /*0870*/  @P3 SHF.R.S32.HI R0, RZ, 0x1, R0 ;  /* 0x00000001ff003819 */ /* 0x000fe40000011400 */
[----:B------:R-:W-:Y:S01]  /*0880*/  ISETP.LT.U32.AND P0, PT, R22, 0x2, !P0 ;  /* 0x000000021600780c */ /* 0x000fe20004701070 */
[----:B------:R1:W2:Y:S01]  /*0890*/  @!UP1 SYNCS.EXCH.64 URZ, [UR12+0x78], UR4 ;  /* 0x000078040c3f95b2 */ /* 0x0002a20008000100 */
[----:B------:R-:W-:Y:S01]  /*08a0*/  NOP ;  /* 0x0000000000007918 */ /* 0x000fe20000000000 */
[----:B-1----:R-:W-:Y:S01]  /*08b0*/  UIMAD UR4, UR17, UR9, UR8 ;  /* 0x00000009110472a4 */ /* 0x002fe2000f8e0208 */
[----:B------:R1:W0:Y:S05]  /*08c0*/  @!UP2 SYNCS.EXCH.64 URZ, [UR13+0x50], UR10 ;  /* 0x0000500a0d3fa5b2 */ /* 0x00022a0008000100 */
[----:B------:R-:W-:-:S02]  /*08d0*/  @P3 ISETP.NE.AND P4, PT, R0, UR4, PT ;  /* 0x0000000400003c0c */ /* 0x000fc4000bf85270 */
[----:B------:R-:W-:Y:S02]  /*08e0*/  SEL R0, RZ, 0x1, !P0 ;  /* 0x00000001ff007807 */ /* 0x000fe40004000000 */
[----:B------:R-:W-:-:S04]  /*08f0*/  @P3 SEL R23, RZ, 0x1, P4 ;  /* 0x00000001ff173807 */ /* 0x000fc80002000000 */
[----:B------:R-:W-:Y:S01]  /*0900*/  LOP3.LUT R23, R23, R0, RZ, 0xc0, !PT ;  /* 0x0000000017177212 */ /* 0x000fe200078ec0ff */
[----:B------:R1:W0:Y:S01]  /*0910*/  @!UP3 SYNCS.EXCH.64 URZ, [UR13+0x58], UR10 ;  /* 0x0000580a0d3fb5b2 */ /* 0x0002220008000100 */
[----:B------:R1:W0:Y:S01]  /*0920*/  @!UP4 SYNCS.EXCH.64 URZ, [UR13+0x60], UR10 ;  /* 0x0000600a0d3fc5b2 */ /* 0x0002220008000100 */
[----:B------:R1:W0:Y:S01]  /*0930*/  @!UP5 SYNCS.EXCH.64 URZ, [UR13+0x68], UR10 ;  /* 0x0000680a0d3fd5b2 */ /* 0x0002220008000100 */
[----:B------:R-:W-:Y:S01]  /*0940*/  NOP ;  /* 0x0000000000007918 */ /* 0x000fe20000000000 */
[----:B-1-3--:R-:W-:Y:S05]  /*0950*/  @!P1 BRA `(.L_x_3) ;  /* 0x0000000000089947 */ /* 0x00afea0003800000 */
[----:B0-2-4-:R-:W-:Y:S01]  /*0960*/  UCGABAR_ARV ;  /* 0x00000000000079c7 */ /* 0x015fe20008000000 */
[----:B------:R-:W-:Y:S05]  /*0970*/  BRA `(.L_x_4) ;  /* 0x0000000000047947 */ /* 0x000fea0003800000 */
.L_x_3:
[----:B0-2-4-:R-:W-:Y:S01]  /*0980*/  NOP ;  /* 0x0000000000007918 */ /* 0x015fe20000000000 */
.L_x_4:
[----:B------:R-:W-:Y:S01]  /*0990*/  ULDC.64 UR4, c[0x0][0x598] ;  /* 0x0001660000047ab9 */ /* 0x000fe20000000a00 */
[----:B------:R-:W-:Y:S01]  /*09a0*/  ULDC.64 UR50, c[0x0][0x208] ;  /* 0x0000820000327ab9 */ /* 0x000fe20000000a00 */
[----:B------:R-:W-:-:S04]  /*09b0*/  ISETP.NE.U32.AND P0, PT, RZ, UR4, PT ;  /* 0x00000004ff007c0c */ /* 0x000fc8000bf05070 */
[----:B------:R-:W-:-:S13]  /*09c0*/  ISETP.NE.AND.EX P0, PT, RZ, UR5, PT, P0 ;  /* 0x00000005ff007c0c */ /* 0x000fda000bf05300 */
[----:B------:R-:W-:Y:S05]  /*09d0*/  @!P0 BRA `(.L_x_5) ;  /* 0x00000000001c8947 */ /* 0x000fea0003800000 */
[----:B------:R-:W0:Y:S02]  /*09e0*/  LDC.64 R6, c[0x0][0x598] ;  /* 0x00016600ff067b82 */ /* 0x000e240000000a00 */
[----:B0-----:R-:W2:Y:S02]  /*09f0*/  LDG.E.64 R6, desc[UR50][R6.64] ;  /* 0x0000003206067981 */ /* 0x001ea4000c1e1b00 */
[----:B--2---:R-:W-:-:S04]  /*0a00*/  ISETP.NE.U32.AND P0, PT, R6, RZ, PT ;  /* 0x000000ff0600720c */ /* 0x004fc80003f05070 */
[----:B------:R-:W-:-:S13]  /*0a10*/  ISETP.NE.AND.EX P0, PT, R7, RZ, PT, P0 ;  /* 0x000000ff0700720c */ /* 0x000fda0003f05300 */
[----:B------:R-:W-:Y:S05]  /*0a20*/  @!P0 BRA `(.L_x_5) ;  /* 0x0000000000088947 */ /* 0x000fea0003800000 */
[----:B------:R0:W5:Y:S01]  /*0a30*/  LD.E R104, desc[UR50][R6.64] ;  /* 0x0000003206687980 */ /* 0x000162000c101900 */
[----:B------:R-:W-:Y:S05]  /*0a40*/  BRA `(.L_x_6) ;  /* 0x0000000000247947 */ /* 0x000fea0003800000 */
.L_x_5:
[----:B------:R-:W-:Y:S02]  /*0a50*/  ULDC.64 UR4, c[0x0][0x588] ;  /* 0x0001620000047ab9 */ /* 0x000fe40000000a00 */
[----:B------:R-:W-:-:S04]  /*0a60*/  ISETP.NE.U32.AND P0, PT, RZ, UR4, PT ;  /* 0x00000004ff007c0c */ /* 0x000fc8000bf05070 */
[----:B------:R-:W-:-:S13]  /*0a70*/  ISETP.NE.AND.EX P0, PT, RZ, UR5, PT, P0 ;  /* 0x00000005ff007c0c */ /* 0x000fda000bf05300 */
[----:B------:R-:W-:Y:S05]  /*0a80*/  @!P0 BRA `(.L_x_7) ;  /* 0x00000000000c8947 */ /* 0x000fea0003800000 */
[----:B------:R-:W0:Y:S02]  /*0a90*/  LDC.64 R104, c[0x0][0x588] ;  /* 0x00016200ff687b82 */ /* 0x000e240000000a00 */
[----:B0-----:R1:W5:Y:S01]  /*0aa0*/  LDG.E R104, desc[UR50][R104.64] ;  /* 0x0000003268687981 */ /* 0x001362000c1e1900 */
[----:B------:R-:W-:Y:S05]  /*0ab0*/  BRA `(.L_x_6) ;  /* 0x0000000000087947 */ /* 0x000fea0003800000 */
.L_x_7:
[----:B------:R-:W-:Y:S02]  /*0ac0*/  ULDC UR4, c[0x0][0x580] ;  /* 0x0001600000047ab9 */ /* 0x000fe40000000800 */
[----:B------:R-:W-:-:S07]  /*0ad0*/  IMAD.U32 R104, RZ, RZ, UR4 ;  /* 0x00000004ff687e24 */ /* 0x000fce000f8e00ff */
.L_x_6:
[----:B------:R-:W-:Y:S02]  /*0ae0*/  ULDC.64 UR4, c[0x0][0x5a0] ;  /* 0x0001680000047ab9 */ /* 0x000fe40000000a00 */
[----:B------:R-:W-:-:S04]  /*0af0*/  ISETP.NE.U32.AND P0, PT, RZ, UR4, PT ;  /* 0x00000004ff007c0c */ /* 0x000fc8000bf05070 */
[----:B------:R-:W-:-:S13]  /*0b00*/  ISETP.NE.AND.EX P0, PT, RZ, UR5, PT, P0 ;  /* 0x00000005ff007c0c */ /* 0x000fda000bf05300 */
[----:B------:R-:W-:Y:S05]  /*0b10*/  @!P0 BRA `(.L_x_8) ;  /* 0x00000000001c8947 */ /* 0x000fea0003800000 */
[----:B0-----:R-:W0:Y:S02]  /*0b20*/  LDC.64 R6, c[0x0][0x5a0] ;  /* 0x00016800ff067b82 */ /* 0x001e240000000a00 */
[----:B0-----:R-:W2:Y:S02]  /*0b30*/  LDG.E.64 R6, desc[UR50][R6.64] ;  /* 0x0000003206067981 */ /* 0x001ea4000c1e1b00 */
[----:B--2---:R-:W-:-:S04]  /*0b40*/  ISETP.NE.U32.AND P0, PT, R6, RZ, PT ;  /* 0x000000ff0600720c */ /* 0x004fc80003f05070 */
[----:B------:R-:W-:-:S13]  /*0b50*/  ISETP.NE.AND.EX P0, PT, R7, RZ, PT, P0 ;  /* 0x000000ff0700720c */ /* 0x000fda0003f05300 */
[----:B------:R-:W-:Y:S05]  /*0b60*/  @!P0 BRA `(.L_x_8) ;  /* 0x0000000000088947 */ /* 0x000fea0003800000 */
[----:B-1----:R0:W5:Y:S01]  /*0b70*/  LD.E R105, desc[UR50][R6.64] ;  /* 0x0000003206697980 */ /* 0x002162000c101900 */
[----:B------:R-:W-:Y:S05]  /*0b80*/  BRA `(.L_x_9) ;  /* 0x0000000000247947 */ /* 0x000fea0003800000 */
.L_x_8:
[----:B------:R-:W-:Y:S02]  /*0b90*/  ULDC.64 UR4, c[0x0][0x590] ;  /* 0x0001640000047ab9 */ /* 0x000fe40000000a00 */
[----:B------:R-:W-:-:S04]  /*0ba0*/  ISETP.NE.U32.AND P0, PT, RZ, UR4, PT ;  /* 0x00000004ff007c0c */ /* 0x000fc8000bf05070 */
[----:B------:R-:W-:-:S13]  /*0bb0*/  ISETP.NE.AND.EX P0, PT, RZ, UR5, PT, P0 ;  /* 0x00000005ff007c0c */ /* 0x000fda000bf05300 */
[----:B------:R-:W-:Y:S05]  /*0bc0*/  @!P0 BRA `(.L_x_10) ;  /* 0x00000000000c8947 */ /* 0x000fea0003800000 */
[----:B0-----:R-:W1:Y:S02]  /*0bd0*/  LDC.64 R6, c[0x0][0x590] ;  /* 0x00016400ff067b82 */ /* 0x001e640000000a00 */
[----:B-1----:R1:W5:Y:S01]  /*0be0*/  LDG.E R105, desc[UR50][R6.64] ;  /* 0x0000003206697981 */ /* 0x002362000c1e1900 */
[----:B------:R-:W-:Y:S05]  /*0bf0*/  BRA `(.L_x_9) ;  /* 0x0000000000087947 */ /* 0x000fea0003800000 */
.L_x_10:
[----:B------:R-:W-:Y:S02]  /*0c00*/  ULDC UR4, c[0x0][0x584] ;  /* 0x0001610000047ab9 */ /* 0x000fe40000000800 */
[----:B-1----:R-:W-:-:S07]  /*0c10*/  IMAD.U32 R105, RZ, RZ, UR4 ;  /* 0x00000004ff697e24 */ /* 0x002fce000f8e00ff */
.L_x_9:
[----:B------:R-:W-:Y:S01]  /*0c20*/  ULDC UR4, c[0x0][0x65c] ;  /* 0x0001970000047ab9 */ /* 0x000fe20000000800 */
[----:B01----:R-:W0:Y:S01]  /*0c30*/  LDC.64 R6, c[0x0][0x650] ;  /* 0x00019400ff067b82 */ /* 0x003e220000000a00 */
[----:B------:R-:W-:Y:S01]  /*0c40*/  UISETP.NE.AND UP2, UPT, UR4, 0x1, UPT ;  /* 0x000000010400788c */ /* 0x000fe2000bf45270 */
[----:B------:R-:W-:Y:S01]  /*0c50*/  IMAD.MOV.U32 R18, RZ, RZ, -0x1 ;  /* 0xffffffffff127424 */ /* 0x000fe200078e00ff */
[----:B------:R-:W-:Y:S01]  /*0c60*/  UISETP.NE.AND UP0, UPT, UR19, 0x2, UPT ;  /* 0x000000021300788c */ /* 0x000fe2000bf05270 */
[----:B------:R-:W-:Y:S01]  /*0c70*/  IMAD.MOV.U32 R2, RZ, RZ, -0x1 ;  /* 0xffffffffff027424 */ /* 0x000fe200078e00ff */
[----:B------:R-:W-:Y:S01]  /*0c80*/  UP2UR UR38, UPR, URZ, 0x4 ;  /* 0x000000043f267883 */ /* 0x000fe20008000000 */
[----:B------:R-:W-:-:S06]  /*0c90*/  IMAD.MOV.U32 R19, RZ, RZ, -0x1 ;  /* 0xffffffffff137424 */ /* 0x000fcc00078e00ff */
[----:B------:R-:W-:Y:S01]  /*0ca0*/  @UP2 ULDC UR12, c[0x0][0x10] ;  /* 0x00000400000c2ab9 */ /* 0x000fe20000000800 */
[----:B------:R-:W-:Y:S01]  /*0cb0*/  @UP2 UMOV UR4, UR8 ;  /* 0x0000000800042c82 */ /* 0x000fe20008000000 */
[----:B------:R-:W-:Y:S01]  /*0cc0*/  @UP2 UMOV UR5, URZ ;  /* 0x0000003f00052c82 */ /* 0x000fe20008000000 */
[----:B------:R-:W-:Y:S01]  /*0cd0*/  @!UP2 ULDC UR16, c[0x0][0xc] ;  /* 0x000003000010aab9 */ /* 0x000fe20000000800 */
[----:B------:R-:W-:Y:S01]  /*0ce0*/  @UP2 UIMAD.WIDE.U32 UR12, UR15, UR12, UR4 ;  /* 0x0000000c0f0c22a5 */ /* 0x000fe2000f8e0004 */
[----:B------:R-:W-:Y:S02]  /*0cf0*/  ULDC UR10, c[0x0][0xc] ;  /* 0x00000300000a7ab9 */ /* 0x000fe40000000800 */
[----:B------:R-:W-:Y:S01]  /*0d00*/  @UP2 UMOV UR4, URZ ;  /* 0x0000003f00042c82 */ /* 0x000fe20008000000 */
[----:B------:R-:W-:Y:S01]  /*0d10*/  UMOV UR5, URZ ;  /* 0x0000003f00057c82 */ /* 0x000fe20008000000 */
[----:B------:R-:W-:Y:S01]  /*0d20*/  @UP2 UIADD3 UR18, UR13, UR4, URZ ;  /* 0x000000040d122290 */ /* 0x000fe2000fffe03f */
[----:B------:R-:W-:-:S02]  /*0d30*/  ULDC UR11, c[0x0][0x10] ;  /* 0x00000400000b7ab9 */ /* 0x000fc40000000800 */
[----:B------:R-:W-:Y:S01]  /*0d40*/  UMOV UR4, UR15 ;  /* 0x0000000f00047c82 */ /* 0x000fe20008000000 */
[----:B------:R-:W-:Y:S02]  /*0d50*/  UIMAD.WIDE.U32 UR10, UR10, UR11, URZ ;  /* 0x0000000b0a0a72a5 */ /* 0x000fe4000f8e003f */
[----:B------:R-:W-:Y:S01]  /*0d60*/  @!UP2 UIMAD.WIDE.U32 UR4, UR8, UR16, UR4 ;  /* 0x000000100804a2a5 */ /* 0x000fe2000f8e0004 */
[----:B------:R-:W-:Y:S02]  /*0d70*/  ULDC UR13, c[0x0][0x14] ;  /* 0x00000500000d7ab9 */ /* 0x000fe40000000800 */
[----:B------:R-:W-:Y:S02]  /*0d80*/  UIMAD.WIDE.U32 UR48, UR10, UR13, URZ ;  /* 0x0000000d0a3072a5 */ /* 0x000fe4000f8e003f */
[----:B------:R-:W-:Y:S02]  /*0d90*/  UIMAD UR39, UR11, UR13, URZ ;  /* 0x0000000d0b2772a4 */ /* 0x000fe4000f8e023f */
[----:B------:R-:W-:Y:S01]  /*0da0*/  @!UP2 UMOV UR12, UR4 ;  /* 0x00000004000cac82 */ /* 0x000fe20008000000 */
[----:B------:R-:W-:Y:S01]  /*0db0*/  @!UP2 UMOV UR18, UR5 ;  /* 0x000000050012ac82 */ /* 0x000fe20008000000 */
[----:B------:R-:W-:-:S02]  /*0dc0*/  UIADD3 UR39, UR49, UR39, URZ ;  /* 0x0000002731277290 */ /* 0x000fc4000fffe03f */
[----:B------:R-:W-:-:S04]  /*0dd0*/  UIADD3 UR4, UP1, UR12, UR48, URZ ;  /* 0x000000300c047290 */ /* 0x000fc8000ff3e03f */
[----:B------:R-:W-:Y:S02]  /*0de0*/  UIADD3.X UR5, UR18, UR39, URZ, UP1, !UPT ;  /* 0x0000002712057290 */ /* 0x000fe40008ffe43f */
[----:B------:R-:W-:Y:S02]  /*0df0*/  USEL UR4, UR4, UR12, !UP0 ;  /* 0x0000000c04047287 */ /* 0x000fe4000c000000 */
[----:B------:R-:W-:-:S04]  /*0e00*/  USEL UR5, UR5, UR18, !UP0 ;  /* 0x0000001205057287 */ /* 0x000fc8000c000000 */
[----:B0-----:R-:W-:Y:S01]  /*0e10*/  ISETP.LE.U32.AND P0, PT, R6, UR4, PT ;  /* 0x0000000406007c0c */ /* 0x001fe2000bf03070 */
[----:B------:R-:W-:Y:S02]  /*0e20*/  IMAD.U32 R16, RZ, RZ, UR4 ;  /* 0x00000004ff107e24 */ /* 0x000fe4000f8e00ff */
[----:B------:R-:W-:Y:S02]  /*0e30*/  IMAD.U32 R0, RZ, RZ, UR5 ;  /* 0x00000005ff007e24 */ /* 0x000fe4000f8e00ff */
[----:B------:R-:W-:-:S03]  /*0e40*/  IMAD.U32 R17, RZ, RZ, UR5 ;  /* 0x00000005ff117e24 */ /* 0x000fc6000f8e00ff */
[----:B------:R-:W-:Y:S02]  /*0e50*/  ISETP.GE.U32.AND.EX P0, PT, R0, R7, PT, P0 ;  /* 0x000000070000720c */ /* 0x000fe40003f06100 */
[----:B------:R-:W-:-:S11]  /*0e60*/  PRMT R0, RZ, 0x7610, R0 ;  /* 0x00007610ff007816 */ /* 0x000fd60000000000 */
[----:B------:R-:W-:Y:S05]  /*0e70*/  @P0 BRA `(.L_x_11) ;  /* 0x0000000400500947 */ /* 0x000fea0003800000 */
[----:B------:R-:W-:Y:S01]  /*0e80*/  ULDC.64 UR18, c[0x0][0x628] ;  /* 0x00018a0000127ab9 */ /* 0x000fe20000000a00 */
[C---:B------:R-:W-:Y:S01]  /*0e90*/  R2UR UR20, R16.reuse ;  /* 0x00000000101472ca */ /* 0x040fe200000e0000 */
[----:B------:R-:W-:Y:S01]  /*0ea0*/  ULDC UR16, c[0x0][0x630] ;  /* 0x00018c0000107ab9 */ /* 0x000fe20000000800 */
[----:B------:R-:W-:Y:S02]  /*0eb0*/  ISETP.NE.U32.AND P0, PT, RZ, UR18, PT ;  /* 0x00000012ff007c0c */ /* 0x000fe4000bf05070 */
[----:B------:R-:W-:Y:S02]  /*0ec0*/  R2UR UR4, R16 ;  /* 0x00000000100472ca */ /* 0x000fe400000e0000 */
[----:B------:R-:W-:Y:S02]  /*0ed0*/  ISETP.NE.AND.EX P0, PT, RZ, UR19, PT, P0 ;  /* 0x00000013ff007c0c */ /* 0x000fe4000bf05300 */
[----:B------:R-:W-:-:S11]  /*0ee0*/  R2UR UR5, R17 ;  /* 0x00000000110572ca */ /* 0x000fd600000e0000 */
[----:B------:R-:W-:Y:S05]  /*0ef0*/  @!P0 BRA `(.L_x_12) ;  /* 0x0000000000308947 */ /* 0x000fea0003800000 */
[----:B------:R-:W-:Y:S01]  /*0f00*/  R2UR UR4, R16 ;  /* 0x00000000100472ca */ /* 0x000fe200000e0000 */
[----:B------:R-:W-:Y:S01]  /*0f10*/  ULDC UR12, c[0x0][0x634] ;  /* 0x00018d00000c7ab9 */ /* 0x000fe20000000800 */
[----:B------:R-:W-:-:S11]  /*0f20*/  R2UR UR15, R17 ;  /* 0x00000000110f72ca */ /* 0x000fd600000e0000 */
[----:B------:R-:W-:-:S04]  /*0f30*/  UIADD3 UR12, UP1, UR4, UR12, URZ ;  /* 0x0000000c040c7290 */ /* 0x000fc8000ff3e03f */
[----:B------:R-:W-:-:S04]  /*0f40*/  UIADD3.X UR15, URZ, UR15, URZ, UP1, !UPT ;  /* 0x0000000f3f0f7290 */ /* 0x000fc80008ffe43f */
[----:B------:R-:W-:-:S04]  /*0f50*/  UIMAD.WIDE.U32 UR4, UR15, UR18, URZ ;  /* 0x000000120f0472a5 */ /* 0x000fc8000f8e003f */
[----:B------:R-:W-:Y:S02]  /*0f60*/  UIMAD.WIDE.U32 UR10, UP1, UR12, UR19, UR4 ;  /* 0x000000130c0a72a5 */ /* 0x000fe4000f820004 */
[----:B------:R-:W-:Y:S02]  /*0f70*/  UIMAD.WIDE.U32 UR4, UR12, UR18, URZ ;  /* 0x000000120c0472a5 */ /* 0x000fe4000f8e003f */
[----:B------:R-:W-:Y:S02]  /*0f80*/  UIADD3.X UR13, URZ, URZ, URZ, UP1, !UPT ;  /* 0x0000003f3f0d7290 */ /* 0x000fe40008ffe43f */
[----:B------:R-:W-:Y:S01]  /*0f90*/  UIADD3 URZ, UP1, UR5, UR10, URZ ;  /* 0x0000000a053f7290 */ /* 0x000fe2000ff3e03f */
[----:B------:R-:W-:-:S03]  /*0fa0*/  UMOV UR12, UR11 ;  /* 0x0000000b000c7c82 */ /* 0x000fc60008000000 */
[----:B------:R-:W-:-:S12]  /*0fb0*/  UIMAD.WIDE.U32.X UR4, UR15, UR19, UR12, UP1 ;  /* 0x000000130f0472a5 */ /* 0x000fd800088e040c */
.L_x_12:
[----:B------:R-:W-:Y:S01]  /*0fc0*/  USHF.R.U64 UR4, UR4, UR16, UR5 ;  /* 0x0000001004047299 */ /* 0x000fe20008001205 */
[----:B------:R-:W-:Y:S01]  /*0fd0*/  R2UR UR11, R17 ;  /* 0x00000000110b72ca */ /* 0x000fe200000e0000 */
[----:B------:R-:W-:Y:S02]  /*0fe0*/  USHF.R.U32.HI UR5, URZ, UR16, UR5 ;  /* 0x000000103f057299 */ /* 0x000fe40008011605 */
[----:B------:R-:W-:Y:S01]  /*0ff0*/  UIADD3 UR12, UP1, URZ, -UR4, URZ ;  /* 0x800000043f0c7290 */ /* 0x000fe2000ff3e03f */
[----:B------:R-:W-:Y:S01]  /*1000*/  ULDC.64 UR18, c[0x0][0x620] ;  /* 0x0001880000127ab9 */ /* 0x000fe20000000a00 */
[----:B------:R-:W-:Y:S02]  /*1010*/  UISETP.NE.AND UP2, UPT, UR38, URZ, UPT ;  /* 0x0000003f2600728c */ /* 0x000fe4000bf45270 */
[----:B------:R-:W-:Y:S01]  /*1020*/  UIADD3.X UR5, URZ, ~UR5, URZ, UP1, !UPT ;  /* 0x800000053f057290 */ /* 0x000fe20008ffe43f */
[----:B------:R-:W-:Y:S01]  /*1030*/  UMOV UR10, UR20 ;  /* 0x00000014000a7c82 */ /* 0x000fe20008000000 */
[----:B------:R-:W-:-:S02]  /*1040*/  ULDC UR13, c[0x0][0x618] ;  /* 0x00018600000d7ab9 */ /* 0x000fc40000000800 */
[----:B------:R-:W-:Y:S02]  /*1050*/  UIMAD UR5, UR5, UR18, URZ ;  /* 0x00000012050572a4 */ /* 0x000fe4000f8e023f */
[----:B------:R-:W-:Y:S02]  /*1060*/  UIMAD.WIDE.U32 UR10, UR12, UR18, UR10 ;  /* 0x000000120c0a72a5 */ /* 0x000fe4000f8e000a */
[----:B------:R-:W-:Y:S02]  /*1070*/  UIMAD UR12, UR12, UR19, UR5 ;  /* 0x000000130c0c72a4 */ /* 0x000fe4000f8e0205 */
[----:B------:R-:W-:Y:S02]  /*1080*/  @UP2 UIMAD UR7, UR17, UR9, UR8 ;  /* 0x00000009110722a4 */ /* 0x000fe4000f8e0208 */
[----:B------:R-:W-:Y:S01]  /*1090*/  UIADD3 UR11, UR11, UR12, URZ ;  /* 0x0000000c0b0b7290 */ /* 0x000fe2000fffe03f */
[----:B------:R-:W-:Y:S01]  /*10a0*/  ULDC.64 UR8, c[0x0][0x640] ;  /* 0x0001900000087ab9 */ /* 0x000fe20000000a00 */
[----:B------:R-:W-:-:S02]  /*10b0*/  ULDC UR15, c[0x0][0x608] ;  /* 0x00018200000f7ab9 */ /* 0x000fc40000000800 */
[----:B------:R-:W-:Y:S01]  /*10c0*/  USHF.R.U64 UR20, UR10, UR13, UR11 ;  /* 0x0000000d0a147299 */ /* 0x000fe2000800120b */
[----:B------:R-:W-:Y:S01]  /*10d0*/  ISETP.NE.U32.AND P0, PT, RZ, UR8, PT ;  /* 0x00000008ff007c0c */ /* 0x000fe2000bf05070 */
[----:B------:R-:W-:Y:S01]  /*10e0*/  USHF.R.U32.HI UR11, URZ, UR13, UR11 ;  /* 0x0000000d3f0b7299 */ /* 0x000fe2000801160b */
[----:B------:R-:W-:Y:S02]  /*10f0*/  ULDC UR21, c[0x0][0x658] ;  /* 0x0001960000157ab9 */ /* 0x000fe40000000800 */
[----:B------:R-:W-:Y:S01]  /*1100*/  ISETP.NE.AND.EX P0, PT, RZ, UR9, PT, P0 ;  /* 0x00000009ff007c0c */ /* 0x000fe2000bf05300 */
[----:B------:R-:W-:Y:S02]  /*1110*/  USHF.R.U64 UR25, UR20, UR15, UR11 ;  /* 0x0000000f14197299 */ /* 0x000fe4000800120b */
[----:B------:R-:W-:Y:S01]  /*1120*/  USHF.R.U32.HI UR11, URZ, UR15, UR11 ;  /* 0x0000000f3f0b7299 */ /* 0x000fe2000801160b */
[----:B------:R-:W-:Y:S01]  /*1130*/  UMOV UR10, 0xffffffff ;  /* 0xffffffff000a7882 */ /* 0x000fe20000000000 */
[----:B------:R-:W-:Y:S01]  /*1140*/  ULDC UR5, c[0x0][0x600] ;  /* 0x0001800000057ab9 */ /* 0x000fe20000000800 */
[----:B------:R-:W-:-:S02]  /*1150*/  USHF.L.U32 UR10, UR10, UR21, URZ ;  /* 0x000000150a0a7299 */ /* 0x000fc4000800063f */
[----:B------:R-:W-:Y:S02]  /*1160*/  USHF.R.U64 UR26, UR25, UR21, UR11 ;  /* 0x00000015191a7299 */ /* 0x000fe4000800120b */
[----:B------:R-:W-:Y:S02]  /*1170*/  ULOP3.LUT UR15, URZ, UR10, URZ, 0x33, !UPT ;  /* 0x0000000a3f0f7292 */ /* 0x000fe4000f8e333f */
[----:B------:R-:W-:Y:S02]  /*1180*/  UIADD3 UR19, UR5, -0x1, URZ ;  /* 0xffffffff05137890 */ /* 0x000fe4000fffe03f */
[----:B------:R-:W-:Y:S01]  /*1190*/  USHF.R.U32.HI UR11, URZ, UR21, UR11 ;  /* 0x000000153f0b7299 */ /* 0x000fe2000801160b */
[----:B------:R-:W-:Y:S01]  /*11a0*/  ULDC UR22, c[0x0][0x648] ;  /* 0x0001920000167ab9 */ /* 0x000fe20000000800 */
[----:B------:R-:W-:Y:S01]  /*11b0*/  ULDC UR23, c[0x0][0x638] ;  /* 0x00018e0000177ab9 */ /* 0x000fe20000000800 */
[----:B------:R-:W-:Y:S01]  /*11c0*/  UMOV UR24, 0x1 ;  /* 0x0000000100187882 */ /* 0x000fe20000000000 */
[----:B------:R-:W-:Y:S01]  /*11d0*/  UMOV UR10, UR26 ;  /* 0x0000001a000a7c82 */ /* 0x000fe20008000000 */
[----:B------:R-:W-:Y:S07]  /*11e0*/  @!P0 BRA `(.L_x_13) ;  /* 0x0000000000308947 */ /* 0x000fee0003800000 */
[----:B------:R-:W-:Y:S02]  /*11f0*/  ULDC UR16, c[0x0][0x64c] ;  /* 0x0001930000107ab9 */ /* 0x000fe40000000800 */
        /* <DEDUP_REMOVED lines=8> */
[----:B------:R-:W-:-:S07]  /*1280*/  UIMAD.WIDE.U32.X UR8, UR18, UR9, UR16, UP1 ;  /* 0x00000009120872a5 */ /* 0x000fce00088e0410 */
[----:B------:R-:W-:Y:S01]  /*1290*/  UMOV UR10, UR8 ;  /* 0x00000008000a7c82 */ /* 0x000fe20008000000 */
[----:B------:R-:W-:-:S05]  /*12a0*/  UMOV UR11, UR9 ;  /* 0x00000009000b7c82 */ /* 0x000fca0008000000 */
.L_x_13:
[----:B------:R-:W-:Y:S01]  /*12b0*/  USHF.R.U64 UR9, UR10, UR22, UR11 ;  /* 0x000000160a097299 */ /* 0x000fe2000800120b */
[----:B------:R-:W-:Y:S01]  /*12c0*/  IMAD.MOV.U32 R0, RZ, RZ, 0x1 ;  /* 0x00000001ff007424 */ /* 0x000fe200078e00ff */
[----:B------:R-:W-:Y:S01]  /*12d0*/  USHF.L.U32 UR8, UR24, UR21, URZ ;  /* 0x0000001518087299 */ /* 0x000fe2000800063f */
[----:B------:R-:W-:Y:S01]  /*12e0*/  IMAD.U32 R19, RZ, RZ, UR4 ;  /* 0x00000004ff137e24 */ /* 0x000fe2000f8e00ff */
[----:B------:R-:W-:Y:S02]  /*12f0*/  ULOP3.LUT UR15, UR25, UR15, URZ, 0xc0, !UPT ;  /* 0x0000000f190f7292 */ /* 0x000fe4000f8ec03f */
[----:B------:R-:W-:Y:S02]  /*1300*/  UIADD3 UR10, -UR9, URZ, URZ ;  /* 0x0000003f090a7290 */ /* 0x000fe4000fffe13f */
[----:B------:R-:W-:Y:S02]  /*1310*/  UIMAD UR15, UR8, UR9, UR15 ;  /* 0x00000009080f72a4 */ /* 0x000fe4000f8e020f */
[----:B------:R-:W-:-:S02]  /*1320*/  ULOP3.LUT UR19, UR20, UR19, URZ, 0xc0, !UPT ;  /* 0x0000001314137292 */ /* 0x000fc4000f8ec03f */
[----:B------:R-:W-:Y:S01]  /*1330*/  UIMAD UR8, UR10, UR23, UR26 ;  /* 0x000000170a0872a4 */ /* 0x000fe2000f8e021a */
[----:B------:R-:W-:Y:S01]  /*1340*/  ULDC UR9, c[0x0][0x610] ;  /* 0x0001840000097ab9 */ /* 0x000fe20000000800 */
[----:B------:R-:W-:Y:S02]  /*1350*/  UISETP.NE.AND UP1, UPT, UR38, URZ, UPT ;  /* 0x0000003f2600728c */ /* 0x000fe4000bf25270 */
[----:B------:R-:W-:Y:S02]  /*1360*/  UIMAD UR7, UR15, UR9, UR7 ;  /* 0x000000090f0772a4 */ /* 0x000fe4000f8e0207 */
[----:B------:R-:W-:-:S04]  /*1370*/  UIMAD UR8, UR8, UR5, UR19 ;  /* 0x00000005080872a4 */ /* 0x000fc8000f8e0213 */
[----:B------:R-:W-:Y:S02]  /*1380*/  USEL UR5, UR8, UR7, !UP1 ;  /* 0x0000000708057287 */ /* 0x000fe4000c800000 */
[----:B------:R-:W-:-:S04]  /*1390*/  USEL UR7, UR7, UR8, !UP1 ;  /* 0x0000000807077287 */ /* 0x000fc8000c800000 */
[----:B------:R-:W-:Y:S02]  /*13a0*/  IMAD.U32 R2, RZ, RZ, UR5 ;  /* 0x00000005ff027e24 */ /* 0x000fe4000f8e00ff */
[----:B------:R-:W-:-:S07]  /*13b0*/  IMAD.U32 R18, RZ, RZ, UR7 ;  /* 0x00000007ff127e24 */ /* 0x000fce000f8e00ff */
.L_x_11:
[----:B------:R-:W-:Y:S05]  /*13c0*/  @!P1 BRA `(.L_x_14) ;  /* 0x00000000000c9947 */ /* 0x000fea0003800000 */
[----:B------:R-:W-:Y:S01]  /*13d0*/  UCGABAR_WAIT ;  /* 0x0000000000007dc7 */ /* 0x000fe20008000000 */
[----:B------:R-:W-:Y:S01]  /*13e0*/  CCTL.IVALL ;  /* 0x00000000ff00798f */ /* 0x000fe20002000000 */
[----:B------:R-:W-:Y:S05]  /*13f0*/  BRA `(.L_x_15) ;  /* 0x0000000000047947 */ /* 0x000fea0003800000 */
.L_x_14:
[----:B------:R-:W-:Y:S06]  /*1400*/  BAR.SYNC.DEFER_BLOCKING 0x0 ;  /* 0x0000000000007b1d */ /* 0x000fec0000010000 */
.L_x_15:
[----:B------:R-:W-:Y:S02]  /*1410*/  ULDC UR4, c[0x0][0x28c] ;  /* 0x0000a30000047ab9 */ /* 0x000fe40000000800 */
[----:B------:R-:W-:-:S04]  /*1420*/  UIADD3 UR4, UR4, 0x7f, URZ ;  /* 0x0000007f04047890 */ /* 0x000fc8000fffe03f */
[----:B------:R-:W-:-:S04]  /*1430*/  USHF.R.S32.HI UR5, URZ, 0x1f, UR4 ;  /* 0x0000001f3f057899 */ /* 0x000fc80008011404 */
[----:B------:R-:W-:-:S04]  /*1440*/  ULEA.HI UR5, UR5, UR4, URZ, 0x7 ;  /* 0x0000000405057291 */ /* 0x000fc8000f8f383f */
[----:B------:R-:W-:Y:S01]  /*1450*/  USHF.R.S32.HI UR37, URZ, 0x7, UR5 ;  /* 0x000000073f257899 */ /* 0x000fe20008011405 */
[----:B------:R-:W-:Y:S11]  /*1460*/  @!P2 BRA `(.L_x_16) ;  /* 0x00000080005ca947 */ /* 0x000ff60003800000 */
[----:B------:R-:W-:-:S06]  /*1470*/  UISETP.GT.U32.AND UP1, UPT, UR14, 0x1, UPT ;  /* 0x000000010e00788c */ /* 0x000fcc000bf24070 */
[----:B------:R-:W-:-:S13]  /*1480*/  PLOP3.LUT P0, PT, PT, PT, UP1, 0x80, 0x0 ;  /* 0x000000000000781c */ /* 0x000fda0003f0f018 */
[----:B------:R-:W-:Y:S05]  /*1490*/  @P0 EXIT ;  /* 0x000000000000094d */ /* 0x000fea0003800000 */
.L_x_17:
[----:B------:R-:W-:-:S08]  /*14a0*/  NOP ;  /* 0x0000000000007918 */ /* 0x000fd00000000000 */
[----:B------:R-:W0:Y:S02]  /*14b0*/  USETMAXREG.TRY_ALLOC.CTAPOOL UP1, 0xe8 ;  /* 0x000000e8000079c8 */ /* 0x000e240008020600 */
[----:B0-----:R-:W-:-:S13]  /*14c0*/  PLOP3.LUT P0, PT, PT, PT, UP1, 0x80, 0x0 ;  /* 0x000000000000781c */ /* 0x001fda0003f0f018 */
[----:B------:R-:W-:Y:S05]  /*14d0*/  @!P0 BRA `(.L_x_17) ;  /* 0xfffffffc00f08947 */ /* 0x000fea000383ffff */
[----:B------:R-:W-:-:S13]  /*14e0*/  LOP3.LUT P0, RZ, R0, 0xff, RZ, 0xc0, !PT ;  /* 0x000000ff00ff7812 */ /* 0x000fda000780c0ff */
[----:B------:R-:W-:Y:S05]  /*14f0*/  @!P0 EXIT ;  /* 0x000000000000894d */ /* 0x000fea0003800000 */
[----:B------:R-:W0:Y:S01]  /*1500*/  S2UR UR5, SR_CgaCtaId ;  /* 0x00000000000579c3 */ /* 0x000e220000008800 */
[----:B------:R-:W-:Y:S01]  /*1510*/  VIADD R5, R5, 0xffffffff ;  /* 0xffffffff05057836 */ /* 0x000fe20000000000 */
[CC--:B------:R-:W-:Y:S01]  /*1520*/  LEA.HI R0, R9.reuse, R4.reuse, RZ, 0x2 ;  /* 0x0000000409007211 */ /* 0x0c0fe200078f10ff */
[----:B------:R-:W-:Y:S01]  /*1530*/  UMOV UR42, 0x400 ;  /* 0x00000400002a7882 */ /* 0x000fe20000000000 */
[----:B------:R-:W-:Y:S01]  /*1540*/  LEA.HI R9, R9, R4, RZ, 0x5 ;  /* 0x0000000409097211 */ /* 0x000fe200078f28ff */
[----:B------:R-:W-:Y:S01]  /*1550*/  USHF.R.U32.HI UR4, URZ, 0x2, UR37 ;  /* 0x000000023f047899 */ /* 0x000fe20008011625 */
[----:B------:R-:W-:Y:S01]  /*1560*/  R2UR UR44, R5 ;  /* 0x00000000052c72ca */ /* 0x000fe200000e0000 */
[----:B------:R-:W-:Y:S01]  /*1570*/  ULOP3.LUT UR43, UR37, 0x3, URZ, 0xc0, !UPT ;  /* 0x00000003252b7892 */ /* 0x000fe2000f8ec03f */
[--C-:B------:R-:W-:Y:S01]  /*1580*/  SHF.R.S32.HI R106, RZ, 0x2, R0.reuse ;  /* 0x00000002ff6a7819 */ /* 0x100fe20000011400 */
[----:B------:R-:W-:Y:S01]  /*1590*/  UISETP.LT.AND UP1, UPT, UR37, 0x1, UPT ;  /* 0x000000012500788c */ /* 0x000fe2000bf21270 */
[----:B------:R-:W-:Y:S01]  /*15a0*/  SHF.R.S32.HI R3, RZ, 0x1f, R0 ;  /* 0x0000001fff037819 */ /* 0x000fe20000011400 */
[----:B------:R-:W-:Y:S01]  /*15b0*/  ULOP3.LUT UR4, UR4, 0x1, URZ, 0xc0, !UPT ;  /* 0x0000000104047892 */ /* 0x000fe2000f8ec03f */
[----:B------:R-:W-:Y:S01]  /*15c0*/  SHF.R.S32.HI R9, RZ, 0x5, R9 ;  /* 0x00000005ff097819 */ /* 0x000fe20000011409 */
[----:B------:R-:W-:Y:S01]  /*15d0*/  ULDC UR6, c[0x0][0x284] ;  /* 0x0000a10000067ab9 */ /* 0x000fe20000000800 */
[----:B------:R-:W-:Y:S01]  /*15e0*/  LEA.HI R3, R3, R106, RZ, 0x3 ;  /* 0x0000006a03037211 */ /* 0x000fe200078f18ff */
[----:B------:R-:W-:Y:S01]  /*15f0*/  USEL UR43, UR43, URZ, !UP0 ;  /* 0x0000003f2b2b7287 */ /* 0x000fe2000c000000 */
[----:B------:R-:W-:Y:S01]  /*1600*/  ISETP.NE.AND P0, PT, R5, RZ, PT ;  /* 0x000000ff0500720c */ /* 0x000fe20003f05270 */
[----:B------:R-:W-:Y:S01]  /*1610*/  USEL UR46, UR37, 0x1, UP1 ;  /* 0x00000001252e7887 */ /* 0x000fe20008800000 */
[----:B------:R-:W-:Y:S01]  /*1620*/  LOP3.LUT R3, R3, 0xfffffff8, RZ, 0xc0, !PT ;  /* 0xfffffff803037812 */ /* 0x000fe200078ec0ff */
[----:B------:R-:W-:Y:S01]  /*1630*/  USHF.L.U32 UR44, UR44, 0x3, URZ ;  /* 0x000000032c2c7899 */ /* 0x000fe2000800063f */
[----:B------:R-:W-:Y:S01]  /*1640*/  SEL R118, RZ, 0x1, P0 ;  /* 0x00000001ff767807 */ /* 0x000fe20000000000 */
[----:B------:R-:W-:-:S02]  /*1650*/  UISETP.EQ.U32.AND UP0, UPT, UR4, 0x1, !UP0 ;  /* 0x000000010400788c */ /* 0x000fc4000c702070 */
[----:B------:R-:W-:Y:S01]  /*1660*/  IMAD.IADD R106, R106, 0x1, -R3 ;  /* 0x000000016a6a7824 */ /* 0x000fe200078e0a03 */
[----:B0-----:R-:W-:Y:S01]  /*1670*/  ULEA UR42, UR5, UR42, 0x18 ;  /* 0x0000002a052a7291 */ /* 0x001fe2000f8ec03f */
[----:B------:R-:W-:Y:S01]  /*1680*/  IMAD.U32 R110, RZ, RZ, UR44 ;  /* 0x0000002cff6e7e24 */ /* 0x000fe2000f8e00ff */
[----:B------:R-:W-:Y:S01]  /*1690*/  LOP3.LUT R3, R0, 0xfffffffc, RZ, 0xc0, !PT ;  /* 0xfffffffc00037812 */ /* 0x000fe200078ec0ff */
[C-C-:B------:R-:W-:Y:S01]  /*16a0*/  IMAD R113, R9.reuse, -0x10, -R106.reuse ;  /* 0xfffffff009717824 */ /* 0x140fe200078e0a6a */
[----:B------:R-:W-:Y:S01]  /*16b0*/  UIADD3 UR45, UR42, 0x50, URZ ;  /* 0x000000502a2d7890 */ /* 0x000fe2000fffe03f */
[--C-:B------:R-:W-:Y:S01]  /*16c0*/  SHF.R.S32.HI R107, RZ, 0x1f, R106.reuse ;  /* 0x0000001fff6b7819 */ /* 0x100fe2000001146a */
[----:B------:R-:W-:Y:S01]  /*16d0*/  ULOP3.LUT UR36, UR40, 0x1, URZ, 0xfc, !UPT ;  /* 0x0000000128247892 */ /* 0x000fe2000f8efc3f */
[----:B------:R-:W-:Y:S01]  /*16e0*/  LOP3.LUT R112, R110, 0x8, RZ, 0xc0, !PT ;  /* 0x000000086e707812 */ /* 0x000fe200078ec0ff */
[----:B------:R-:W-:Y:S01]  /*16f0*/  IMAD.IADD R108, R4, 0x1, -R3 ;  /* 0x00000001046c7824 */ /* 0x000fe200078e0a03 */
[----:B------:R-:W-:Y:S01]  /*1700*/  LOP3.LUT R110, R110, 0x8, RZ, 0xc, !PT ;  /* 0x000000086e6e7812 */ /* 0x000fe200078e0cff */
[----:B------:R-:W-:Y:S01]  /*1710*/  IMAD.U32 R109, RZ, RZ, UR45 ;  /* 0x0000002dff6d7e24 */ /* 0x000fe2000f8e00ff */
[----:B------:R-:W-:Y:S01]  /*1720*/  LOP3.LUT R112, R112, 0x18, RZ, 0x3c, !PT ;  /* 0x0000001870707812 */ /* 0x000fe200078e3cff */
[----:B------:R-:W-:Y:S01]  /*1730*/  IMAD.WIDE R106, R9, 0x10, R106 ;  /* 0x00000010096a7825 */ /* 0x000fe200078e026a */
[----:B------:R-:W-:-:S02]  /*1740*/  USHF.L.U32 UR41, UR37, 0x1, URZ ;  /* 0x0000000125297899 */ /* 0x000fc4000800063f */
[----:B------:R-:W-:Y:S01]  /*1750*/  UIADD3 UR46, -UR46, UR37, URZ ;  /* 0x000000252e2e7290 */ /* 0x000fe2000fffe13f */
[----:B------:R-:W-:Y:S01]  /*1760*/  VIADD R111, R109, UR44 ;  /* 0x0000002c6d6f7c36 */ /* 0x000fe20008000000 */
[----:B------:R-:W-:Y:S01]  /*1770*/  USEL UR47, URZ, 0x1, !UP0 ;  /* 0x000000013f2f7887 */ /* 0x000fe2000c000000 */
[----:B------:R-:W-:-:S11]  /*1780*/  VIADD R113, R113, UR6 ;  /* 0x0000000671717c36 */ /* 0x000fd60008000000 */
.L_x_197:
[----:B------:R-:W-:Y:S01]  /*1790*/  SHF.L.U32 R0, R118, 0x1f, RZ ;  /* 0x0000001f76007819 */ /* 0x000fe200000006ff */
[----:B------:R-:W-:Y:S02]  /*17a0*/  ULDC UR4, c[0x0][0x28c] ;  /* 0x0000a30000047ab9 */ /* 0x000fe40000000800 */
[----:B------:R-:W-:Y:S01]  /*17b0*/  ISETP.LT.AND P1, PT, RZ, UR4, PT ;  /* 0x00000004ff007c0c */ /* 0x000fe2000bf21270 */
[----:B0-----:R-:W0:Y:S02]  /*17c0*/  SYNCS.PHASECHK.TRANS64.TRYWAIT P0, [R109+UR44], R0 ;  /* 0x000000006d0075a7 */ /* 0x001e24000800016c */
[----:B0-----:R-:W-:Y:S10]  /*17d0*/  @!P0 BRA `(.L_x_18) ;  /* 0x0000008c00bc8947 */ /* 0x001ff40003800000 */
.L_x_219:
[----:B------:R-:W-:Y:S05]  /*17e0*/  @P1 BRA `(.L_x_19) ;  /* 0x0000000000401947 */ /* 0x000fea0003800000 */
[----:B0-----:R-:W-:Y:S01]  /*17f0*/  MOV R0, 0x0 ;  /* 0x0000000000007802 */ /* 0x001fe20000000f00 */
[----:B------:R-:W-:Y:S01]  /*1800*/  ULDC.64 UR4, c[0x4][0x68] ;  /* 0x01001a0000047ab9 */ /* 0x000fe20000000a00 */
[----:B------:R-:W-:Y:S01]  /*1810*/  ULDC.64 UR6, c[0x4][0x8] ;  /* 0x0100020000067ab9 */ /* 0x000fe20000000a00 */
[----:B------:R-:W-:Y:S01]  /*1820*/  IMAD.U32 R4, RZ, RZ, UR4 ;  /* 0x00000004ff047e24 */ /* 0x000fe2000f8e00ff */
[----:B------:R0:W1:Y:S01]  /*1830*/  LDC.64 R14, c[0x4][R0] ;  /* 0x01000000000e7b82 */ /* 0x0000620000000a00 */
[----:B------:R-:W-:Y:S01]  /*1840*/  IMAD.U32 R5, RZ, RZ, UR5 ;  /* 0x00000005ff057e24 */ /* 0x000fe2000f8e00ff */
[----:B------:R-:W-:Y:S01]  /*1850*/  ULDC.64 UR4, c[0x4][0x70] ;  /* 0x01001c0000047ab9 */ /* 0x000fe20000000a00 */
[----:B------:R-:W-:Y:S02]  /*1860*/  IMAD.U32 R10, RZ, RZ, UR6 ;  /* 0x00000006ff0a7e24 */ /* 0x000fe4000f8e00ff */
[----:B------:R-:W-:Y:S02]  /*1870*/  IMAD.U32 R6, RZ, RZ, UR4 ;  /* 0x00000004ff067e24 */ /* 0x000fe4000f8e00ff */
[----:B------:R-:W-:-:S02]  /*1880*/  IMAD.U32 R7, RZ, RZ, UR5 ;  /* 0x00000005ff077e24 */ /* 0x000fc4000f8e00ff */
[----:B------:R-:W-:Y:S02]  /*1890*/  IMAD.U32 R11, RZ, RZ, UR7 ;  /* 0x00000007ff0b7e24 */ /* 0x000fe4000f8e00ff */
[----:B------:R-:W-:Y:S02]  /*18a0*/  IMAD.MOV.U32 R8, RZ, RZ, 0x1e1 ;  /* 0x000001e1ff087424 */ /* 0x000fe400078e00ff */
[----:B------:R-:W-:Y:S02]  /*18b0*/  IMAD.MOV.U32 R12, RZ, RZ, 0x1 ;  /* 0x00000001ff0c7424 */ /* 0x000fe400078e00ff */
[----:B0-----:R-:W-:-:S07]  /*18c0*/  IMAD.MOV.U32 R13, RZ, RZ, RZ ;  /* 0x000000ffff0d7224 */ /* 0x001fce00078e00ff */
[----:B------:R-:W-:-:S07]  /*18d0*/  LEPC R20, `(.L_x_19) ;  /* 0x000000001014794e */ /* 0x000fce0000000000 */
[----:B-1---5:R-:W-:Y:S05]  /*18e0*/  CALL.ABS.NOINC R14 ;  /* 0x000000000e007343 */ /* 0x022fea0003c00000 */
.L_x_19:
[----:B0-----:R-:W-:-:S05]  /*18f0*/  IMAD.U32 R0, RZ, RZ, UR36 ;  /* 0x00000024ff007e24 */ /* 0x001fca000f8e00ff */
[----:B------:R-:W-:-:S13]  /*1900*/  ISETP.NE.AND P0, PT, R0, 0x3, PT ;  /* 0x000000030000780c */ /* 0x000fda0003f05270 */
[----:B------:R-:W-:Y:S05]  /*1910*/  @!P0 BRA `(.L_x_20) ;  /* 0x0000000000048947 */ /* 0x000fea0003800000 */
[----:B------:R-:W-:Y:S01]  /*1920*/  BPT.TRAP 0x1 ;  /* 0x000000040000795c */ /* 0x000fe20000300000 */
.L_x_20:
[----:B------:R-:W-:Y:S02]  /*1930*/  IMAD.U32 R3, RZ, RZ, UR43 ;  /* 0x0000002bff037e24 */ /* 0x000fe4000f8e00ff */
[----:B------:R-:W-:-:S03]  /*1940*/  IMAD.U32 R0, RZ, RZ, UR47 ;  /* 0x0000002fff007e24 */ /* 0x000fc6000f8e00ff */
[----:B------:R-:W-:Y:S02]  /*1950*/  LEA R3, R3, UR42, 0x3 ;  /* 0x0000002a03037c11 */ /* 0x000fe4000f8e18ff */
[----:B------:R-:W-:-:S04]  /*1960*/  SHF.L.U32 R0, R0, 0x1f, RZ ;  /* 0x0000001f00007819 */ /* 0x000fc800000006ff */
[----:B------:R0:W1:Y:S01]  /*1970*/  SYNCS.PHASECHK.TRANS64.TRYWAIT P1, [R3+URZ], R0 ;  /* 0x00000000030075a7 */ /* 0x000062000802017f */
[----:B------:R-:W-:Y:S05]  /*1980*/  @!P0 BRA `(.L_x_21) ;  /* 0x0000000000048947 */ /* 0x000fea0003800000 */
[----:B------:R-:W-:Y:S01]  /*1990*/  BPT.TRAP 0x1 ;  /* 0x000000040000795c */ /* 0x000fe20000300000 */
.L_x_21:
[----:B------:R-:W-:-:S05]  /*19a0*/  IMAD.U32 R4, RZ, RZ, UR46 ;  /* 0x0000002eff047e24 */ /* 0x000fca000f8e00ff */
[----:B------:R-:W-:Y:S01]  /*19b0*/  ISETP.GE.AND P2, PT, R4, 0x1, PT ;  /* 0x000000010400780c */ /* 0x000fe20003f46270 */
[----:B-1----:R-:W-:-:S12]  /*19c0*/  @P1 BRA `(.L_x_22) ;  /* 0x0000000000081947 */ /* 0x002fd80003800000 */
[----:B------:R-:W1:Y:S02]  /*19d0*/  SYNCS.PHASECHK.TRANS64.TRYWAIT P1, [R3+URZ], R0 ;  /* 0x00000000030075a7 */ /* 0x000e64000802017f */
[----:B-1----:R-:W-:Y:S05]  /*19e0*/  @!P1 BRA `(.L_x_23) ;  /* 0x0000008c004c9947 */ /* 0x002fea0003800000 */
.L_x_22:
[----:B------:R-:W-:Y:S05]  /*19f0*/  WARPSYNC.ALL ;  /* 0x0000000000007948 */ /* 0x000fea0003800000 */
[----:B------:R-:W-:Y:S01]  /*1a00*/  UIADD3 UR5, UR42, 0x180, URZ ;  /* 0x000001802a057890 */ /* 0x000fe2000fffe03f */
[----:B------:R-:W-:Y:S01]  /*1a10*/  WARPGROUP.ARRIVE ;  /* 0x00000000000079c5 */ /* 0x000fe20000000000 */
[----:B------:R-:W-:Y:S02]  /*1a20*/  UIADD3 UR4, UR42, 0x10180, URZ ;  /* 0x000101802a047890 */ /* 0x000fe4000fffe03f */
[----:B------:R-:W-:Y:S02]  /*1a30*/  USHF.R.U32.HI UR5, URZ, 0x4, UR5 ;  /* 0x000000043f057899 */ /* 0x000fe40008011605 */
[----:B------:R-:W-:-:S02]  /*1a40*/  USHF.R.U32.HI UR4, URZ, 0x4, UR4 ;  /* 0x000000043f047899 */ /* 0x000fc40008011604 */
[----:B------:R-:W-:Y:S02]  /*1a50*/  ULOP3.LUT UR5, UR5, 0x3fff, URZ, 0xc0, !UPT ;  /* 0x00003fff05057892 */ /* 0x000fe4000f8ec03f */
[----:B------:R-:W-:Y:S02]  /*1a60*/  ULOP3.LUT UR4, UR4, 0x3fff, URZ, 0xc0, !UPT ;  /* 0x00003fff04047892 */ /* 0x000fe4000f8ec03f */
[----:B------:R-:W-:Y:S02]  /*1a70*/  ULOP3.LUT UR5, UR5, 0x10000, URZ, 0xfc, !UPT ;  /* 0x0001000005057892 */ /* 0x000fe4000f8efc3f */
[----:B------:R-:W-:Y:S02]  /*1a80*/  ULOP3.LUT UR4, UR4, 0x10000, URZ, 0xfc, !UPT ;  /* 0x0001000004047892 */ /* 0x000fe4000f8efc3f */
[----:B------:R-:W-:Y:S02]  /*1a90*/  ULEA UR7, UR43, UR5, 0xa ;  /* 0x000000052b077291 */ /* 0x000fe4000f8e503f */
[----:B------:R-:W-:Y:S01]  /*1aa0*/  UIMAD UR6, UR43, 0xa00, UR4 ;  /* 0x00000a002b0678a4 */ /* 0x000fe2000f8e0204 */
[----:B------:R-:W-:Y:S01]  /*1ab0*/  UMOV UR9, 0x40000040 ;  /* 0x4000004000097882 */ /* 0x000fe20000000000 */
[----:B------:R-:W-:-:S02]  /*1ac0*/  UMOV UR11, 0x40000040 ;  /* 0x40000040000b7882 */ /* 0x000fc40000000000 */
[----:B------:R-:W-:Y:S01]  /*1ad0*/  UIADD3 UR12, UR6, 0x100, URZ ;  /* 0x00000100060c7890 */ /* 0x000fe2000fffe03f */
[----:B------:R-:W-:Y:S02]  /*1ae0*/  UMOV UR8, UR7 ;  /* 0x0000000700087c82 */ /* 0x000fe40008000000 */
[----:B------:R-:W-:Y:S01]  /*1af0*/  UMOV UR10, UR6 ;  /* 0x00000006000a7c82 */ /* 0x000fe20008000000 */
[----:B------:R-:W-:Y:S01]  /*1b00*/  UIADD3 UR13, UR6, 0x200, URZ ;  /* 0x00000200060d7890 */ /* 0x000fe2000fffe03f */
[----:B------:R-:W-:Y:S01]  /*1b10*/  HGMMA.64x32x16.F32 R88, gdesc[UR8], RZ, !UPT, gsb0 ;  /* 0x00600000085879f0 */ /* 0x000fe2000c0008ff */
[----:B------:R-:W-:Y:S01]  /*1b20*/  UMOV UR11, 0x40000040 ;  /* 0x40000040000b7882 */ /* 0x000fe20000000000 */
[----:B------:R-:W-:Y:S01]  /*1b30*/  UMOV UR10, UR12 ;  /* 0x0000000c000a7c82 */ /* 0x000fe20008000000 */
[----:B------:R-:W-:Y:S02]  /*1b40*/  UIADD3 UR14, UR6, 0x300, URZ ;  /* 0x00000300060e7890 */ /* 0x000fe4000fffe03f */
[----:B------:R-:W-:Y:S01]  /*1b50*/  UIADD3 UR12, UR6, 0x400, URZ ;  /* 0x00000400060c7890 */ /* 0x000fe2000fffe03f */
[----:B------:R-:W-:-:S02]  /*1b60*/  WARPGROUP.DEPBAR.LE gsb0, 0x0 ;  /* 0x00008000000079c5 */ /* 0x000fc40000010000 */
[----:B------:R-:W-:-:S06]  /*1b70*/  WARPGROUP.ARRIVE ;  /* 0x00000000000079c5 */ /* 0x000fcc0000000000 */
[----:B------:R-:W-:Y:S01]  /*1b80*/  HGMMA.64x32x16.F32 R72, gdesc[UR8], RZ, !UPT, gsb0 ;  /* 0x00600000084879f0 */ /* 0x000fe2000c0008ff */
[----:B------:R-:W-:Y:S01]  /*1b90*/  UMOV UR10, UR13 ;  /* 0x0000000d000a7c82 */ /* 0x000fe20008000000 */
[----:B------:R-:W-:Y:S01]  /*1ba0*/  UMOV UR11, 0x40000040 ;  /* 0x40000040000b7882 */ /* 0x000fe20000000000 */
[----:B------:R-:W-:Y:S01]  /*1bb0*/  UIADD3 UR13, UR6, 0x202, URZ ;  /* 0x00000202060d7890 */ /* 0x000fe2000fffe03f */
[----:B------:R-:W-:Y:S02]  /*1bc0*/  WARPGROUP.DEPBAR.LE gsb0, 0x0 ;  /* 0x00008000000079c5 */ /* 0x000fe40000010000 */
        /* <DEDUP_REMOVED lines=14> */
[----:B------:R-:W-:Y:S02]  /*1cb0*/  UIADD3 UR8, UR7, 0x2, URZ ;  /* 0x0000000207087890 */ /* 0x000fe4000fffe03f */
[----:B------:R-:W-:Y:S01]  /*1cc0*/  UIADD3 UR10, UR6, 0x2, URZ ;  /* 0x00000002060a7890 */ /* 0x000fe2000fffe03f */
[----:B------:R-:W-:Y:S01]  /*1cd0*/  UMOV UR9, 0x40000040 ;  /* 0x4000004000097882 */ /* 0x000fe20000000000 */
[----:B------:R-:W-:Y:S01]  /*1ce0*/  UMOV UR11, 0x40000040 ;  /* 0x40000040000b7882 */ /* 0x000fe20000000000 */
[----:B------:R-:W-:Y:S02]  /*1cf0*/  WARPGROUP.DEPBAR.LE gsb0, 0x0 ;  /* 0x00008000000079c5 */ /* 0x000fe40000010000 */
[----:B------:R-:W-:-:S06]  /*1d00*/  WARPGROUP.ARRIVE ;  /* 0x00000000000079c5 */ /* 0x000fcc0000000000 */
[----:B------:R-:W-:Y:S01]  /*1d10*/  HGMMA.64x32x16.F32 R88, gdesc[UR8], R88, gsb0 ;  /* 0x00600000085879f0 */ /* 0x000fe20008000858 */
[----:B------:R-:W-:Y:S01]  /*1d20*/  UMOV UR10, UR12 ;  /* 0x0000000c000a7c82 */ /* 0x000fe20008000000 */
[----:B------:R-:W-:Y:S01]  /*1d30*/  UMOV UR11, 0x40000040 ;  /* 0x40000040000b7882 */ /* 0x000fe20000000000 */
[----:B------:R-:W-:Y:S01]  /*1d40*/  UIADD3 UR12, UR6, 0x402, URZ ;  /* 0x00000402060c7890 */ /* 0x000fe2000fffe03f */
        /* <DEDUP_REMOVED lines=179> */
[----:B------:R-:W-:Y:S02]  /*2880*/  UIADD3 UR7, UR6, 0x606, URZ ;  /* 0x0000060606077890 */ /* 0x000fe4000fffe03f */
        /* <DEDUP_REMOVED lines=23> */
[----:B------:R-:W-:Y:S03]  /*2a00*/  HGMMA.64x32x16.F32 R24, gdesc[UR8], R24, gsb0 ;  /* 0x00600000081879f0 */ /* 0x000fe60008000818 */
[----:B------:R-:W-:Y:S02]  /*2a10*/  WARPGROUP.DEPBAR.LE gsb0, 0x0 ;  /* 0x00008000000079c5 */ /* 0x000fe40000010000 */
[----:B------:R-:W-:Y:S05]  /*2a20*/  @!P2 BRA `(.L_x_24) ;  /* 0x000000100088a947 */ /* 0x000fea0003800000 */
[----:B------:R-:W-:Y:S01]  /*2a30*/  UIADD3 UR6, UR43, 0x1, URZ ;  /* 0x000000012b067890 */ /* 0x000fe2000fffe03f */
[----:B01----:R-:W-:Y:S02]  /*2a40*/  IMAD.U32 R0, RZ, RZ, UR46 ;  /* 0x0000002eff007e24 */ /* 0x003fe4000f8e00ff */
[----:B------:R-:W-:Y:S01]  /*2a50*/  IMAD.U32 R3, RZ, RZ, UR43 ;  /* 0x0000002bff037e24 */ /* 0x000fe2000f8e00ff */
[----:B------:R-:W-:-:S04]  /*2a60*/  UISETP.NE.AND UP0, UPT, UR6, 0x4, UPT ;  /* 0x000000040600788c */ /* 0x000fc8000bf05270 */
[----:B------:R-:W-:Y:S02]  /*2a70*/  USEL UR7, URZ, 0x1, UP0 ;  /* 0x000000013f077887 */ /* 0x000fe40008000000 */
[----:B------:R-:W-:Y:S02]  /*2a80*/  USEL UR6, UR6, URZ, UP0 ;  /* 0x0000003f06067287 */ /* 0x000fe40008000000 */
[----:B------:R-:W-:-:S06]  /*2a90*/  ULOP3.LUT UR7, UR47, UR7, URZ, 0x3c, !UPT ;  /* 0x000000072f077292 */ /* 0x000fcc000f8e3c3f */
[----:B------:R-:W-:-:S07]  /*2aa0*/  IMAD.U32 R6, RZ, RZ, UR7 ;  /* 0x00000007ff067e24 */ /* 0x000fce000f8e00ff */
.L_x_31:
[----:B------:R-:W-:Y:S05]  /*2ab0*/  @!P0 BRA `(.L_x_25) ;  /* 0x0000000000048947 */ /* 0x000fea0003800000 */
[----:B------:R-:W-:Y:S01]  /*2ac0*/  BPT.TRAP 0x1 ;  /* 0x000000040000795c */ /* 0x000fe20000300000 */
.L_x_25:
[----:B------:R-:W-:Y:S01]  /*2ad0*/  ULEA UR7, UR6, UR42, 0x3 ;  /* 0x0000002a06077291 */ /* 0x000fe2000f8e183f */
[----:B------:R-:W-:-:S08]  /*2ae0*/  SHF.L.U32 R4, R6, 0x1f, RZ ;  /* 0x0000001f06047819 */ /* 0x000fd000000006ff */
[----:B------:R0:W1:Y:S01]  /*2af0*/  SYNCS.PHASECHK.TRANS64.TRYWAIT P1, [UR7], R4 ;  /* 0x00000004ff0075a7 */ /* 0x0000620008020147 */
[----:B------:R-:W-:Y:S05]  /*2b00*/  @!P0 BRA `(.L_x_26) ;  /* 0x0000000000048947 */ /* 0x000fea0003800000 */
[----:B------:R-:W-:Y:S01]  /*2b10*/  BPT.TRAP 0x1 ;  /* 0x000000040000795c */ /* 0x000fe20000300000 */
.L_x_26:
[----:B-1----:R-:W-:Y:S05]  /*2b20*/  @P1 BRA `(.L_x_27) ;  /* 0x0000000000081947 */ /* 0x002fea0003800000 */
[----:B------:R-:W1:Y:S02]  /*2b30*/  SYNCS.PHASECHK.TRANS64.TRYWAIT P1, [UR7], R4 ;  /* 0x00000004ff0075a7 */ /* 0x000e640008020147 */
[----:B-1----:R-:W-:Y:S05]  /*2b40*/  @!P1 BRA `(.L_x_28) ;  /* 0x0000007c00089947 */ /* 0x002fea0003800000 */
.L_x_27:
[----:B------:R-:W-:Y:S01]  /*2b50*/  ULEA UR12, UR6, UR5, 0xa ;  /* 0x00000005060c7291 */ /* 0x000fe2000f8e503f */
[----:B------:R-:W-:Y:S01]  /*2b60*/  WARPGROUP.ARRIVE ;  /* 0x00000000000079c5 */ /* 0x000fe20000000000 */
[----:B------:R-:W-:Y:S01]  /*2b70*/  UIMAD UR7, UR6, 0xa00, UR4 ;  /* 0x00000a00060778a4 */ /* 0x000fe2000f8e0204 */
[----:B------:R-:W-:Y:S01]  /*2b80*/  UMOV UR9, 0x40000040 ;  /* 0x4000004000097882 */ /* 0x000fe20000000000 */
[----:B------:R-:W-:Y:S02]  /*2b90*/  UMOV UR11, 0x40000040 ;  /* 0x40000040000b7882 */ /* 0x000fe40000000000 */
[----:B------:R-:W-:Y:S01]  /*2ba0*/  UIADD3 UR13, UR7, 0x100, URZ ;  /* 0x00000100070d7890 */ /* 0x000fe2000fffe03f */
[----:B------:R-:W-:Y:S02]  /*2bb0*/  UMOV UR8, UR12 ;  /* 0x0000000c00087c82 */ /* 0x000fe40008000000 */
[----:B------:R-:W-:Y:S01]  /*2bc0*/  UMOV UR10, UR7 ;  /* 0x00000007000a7c82 */ /* 0x000fe20008000000 */
[----:B------:R-:W-:Y:S01]  /*2bd0*/  UIADD3 UR14, UR7, 0x200, URZ ;  /* 0x00000200070e7890 */ /* 0x000fe2000fffe03f */
[----:B------:R-:W-:Y:S01]  /*2be0*/  HGMMA.64x32x16.F32 R88, gdesc[UR8], R88, gsb0 ;  /* 0x00600000085879f0 */ /* 0x000fe20008000858 */
[----:B------:R-:W-:Y:S01]  /*2bf0*/  UMOV UR11, 0x40000040 ;  /* 0x40000040000b7882 */ /* 0x000fe20000000000 */
[----:B------:R-:W-:Y:S01]  /*2c00*/  UMOV UR10, UR13 ;  /* 0x0000000d000a7c82 */ /* 0x000fe20008000000 */
[----:B------:R-:W-:-:S02]  /*2c10*/  UIADD3 UR15, UR7, 0x300, URZ ;  /* 0x00000300070f7890 */ /* 0x000fc4000fffe03f */
        /* <DEDUP_REMOVED lines=238> */
[----:B------:R-:W-:Y:S01]  /*3b00*/  BPT.TRAP 0x1 ;  /* 0x000000040000795c */ /* 0x000fe20000300000 */
.L_x_29:
[----:B------:R-:W-:Y:S01]  /*3b10*/  ISETP.NE.AND P1, PT, R23, RZ, PT ;  /* 0x000000ff1700720c */ /* 0x000fe20003f25270 */
[----:B------:R-:W-:-:S12]  /*3b20*/  UISETP.GT.U32.AND UP0, UPT, UR40, 0x1, UPT ;  /* 0x000000012800788c */ /* 0x000fd8000bf04070 */
[----:B01----:R-:W-:-:S05]  /*3b30*/  @P1 LEA R4, R3, UR42, 0x3 ;  /* 0x0000002a03041c11 */ /* 0x003fca000f8e18ff */
[----:B------:R-:W-:-:S05]  /*3b40*/  @P1 VIADD R5, R4, 0x20 ;  /* 0x0000002004051836 */ /* 0x000fca0000000000 */
[----:B------:R-:W-:-:S04]  /*3b50*/  @P1 PRMT R5, R22, 0x654, R5 ;  /* 0x0000065416051816 */ /* 0x000fc80000000005 */
[----:B------:R0:W-:Y:S01]  /*3b60*/  @P1 SYNCS.ARRIVE.TRANS64.RED.A1T0 RZ, [R5+URZ], RZ ;  /* 0x000000ff05ff19a7 */ /* 0x0001e2000810043f */
[----:B------:R-:W-:-:S13]  /*3b70*/  PLOP3.LUT P1, PT, PT, PT, UP0, 0x80, 0x0 ;  /* 0x000000000000781c */ /* 0x000fda0003f2f008 */
[----:B0-----:R-:W-:Y:S05]  /*3b80*/  @P1 BRA `(.L_x_30) ;  /* 0x0000000000041947 */ /* 0x001fea0003800000 */
[----:B------:R-:W-:Y:S01]  /*3b90*/  BPT.TRAP 0x1 ;  /* 0x000000040000795c */ /* 0x000fe20000300000 */
.L_x_30:
[----:B------:R-:W-:Y:S01]  /*3ba0*/  UIADD3 UR6, UR6, 0x1, URZ ;  /* 0x0000000106067890 */ /* 0x000fe2000fffe03f */
[C---:B------:R-:W-:Y:S01]  /*3bb0*/  ISETP.GT.AND P2, PT, R0.reuse, 0x1, PT ;  /* 0x000000010000780c */ /* 0x040fe20003f44270 */
[----:B------:R-:W-:Y:S02]  /*3bc0*/  VIADD R3, R3, 0x1 ;  /* 0x0000000103037836 */ /* 0x000fe40000000000 */
[----:B------:R-:W-:Y:S01]  /*3bd0*/  UISETP.NE.AND UP0, UPT, UR6, 0x4, UPT ;  /* 0x000000040600788c */ /* 0x000fe2000bf05270 */
[----:B------:R-:W-:Y:S02]  /*3be0*/  VIADD R0, R0, 0xffffffff ;  /* 0xffffffff00007836 */ /* 0x000fe40000000000 */
[C---:B------:R-:W-:Y:S01]  /*3bf0*/  ISETP.NE.AND P1, PT, R3.reuse, 0x4, PT ;  /* 0x000000040300780c */ /* 0x040fe20003f25270 */
[----:B------:R-:W-:Y:S02]  /*3c00*/  USEL UR7, URZ, 0x1, UP0 ;  /* 0x000000013f077887 */ /* 0x000fe40008000000 */
[----:B------:R-:W-:Y:S01]  /*3c10*/  USEL UR6, UR6, URZ, UP0 ;  /* 0x0000003f06067287 */ /* 0x000fe20008000000 */
[----:B------:R-:W-:-:S03]  /*3c20*/  SEL R3, R3, RZ, P1 ;  /* 0x000000ff03037207 */ /* 0x000fc60000800000 */
[----:B------:R-:W-:Y:S01]  /*3c30*/  LOP3.LUT R6, R6, UR7, RZ, 0x3c, !PT ;  /* 0x0000000706067c12 */ /* 0x000fe2000f8e3cff */
[----:B------:R-:W-:Y:S07]  /*3c40*/  @P2 BRA `(.L_x_31) ;  /* 0xffffffec00982947 */ /* 0x000fee000383ffff */
.L_x_24:
[----:B01----:R-:W0:Y:S01]  /*3c50*/  LDC R0, c[0x0][0x28c] ;  /* 0x0000a300ff007b82 */ /* 0x003e220000000800 */
[----:B------:R1:W-:Y:S01]  /*3c60*/  SYNCS.ARRIVE.TRANS64.A1T0 RZ, [R110+UR45], RZ ;  /* 0x000000ff6eff79a7 */ /* 0x0003e2000810002d */
[----:B0-----:R-:W-:-:S13]  /*3c70*/  ISETP.GE.AND P1, PT, R0, 0x1, PT ;  /* 0x000000010000780c */ /* 0x001fda0003f26270 */
[----:B-1----:R-:W-:Y:S05]  /*3c80*/  @!P1 BRA `(.L_x_32) ;  /* 0x0000000000409947 */ /* 0x002fea0003800000 */
[----:B------:R-:W-:Y:S05]  /*3c90*/  @!P0 BRA `(.L_x_33) ;  /* 0x0000000000048947 */ /* 0x000fea0003800000 */
[----:B------:R-:W-:Y:S01]  /*3ca0*/  BPT.TRAP 0x1 ;  /* 0x000000040000795c */ /* 0x000fe20000300000 */
.L_x_33:
[----:B------:R-:W-:Y:S01]  /*3cb0*/  ISETP.NE.AND P0, PT, R23, RZ, PT ;  /* 0x000000ff1700720c */ /* 0x000fe20003f05270 */
[----:B------:R-:W-:-:S12]  /*3cc0*/  IMAD.U32 R3, RZ, RZ, UR42 ;  /* 0x0000002aff037e24 */ /* 0x000fd8000f8e00ff */
[----:B------:R-:W-:-:S05]  /*3cd0*/  VOTEU.ANY UP0, P0 ;  /* 0x00000000003f7886 */ /* 0x000fca0000000100 */
[----:B------:R-:W-:Y:S02]  /*3ce0*/  @UP0 UIADD3 UR4, UR46, UR43, URZ ;  /* 0x0000002b2e040290 */ /* 0x000fe4000fffe03f */
[----:B------:R-:W-:-:S04]  /*3cf0*/  UISETP.GT.U32.AND UP0, UPT, UR40, 0x1, UPT ;  /* 0x000000012800788c */ /* 0x000fc8000bf04070 */
[----:B------:R-:W-:-:S04]  /*3d00*/  IMAD.U32 R0, RZ, RZ, UR4 ;  /* 0x00000004ff007e24 */ /* 0x000fc8000f8e00ff */
[----:B------:R-:W-:-:S05]  /*3d10*/  @P0 IMAD.SHL.U32 R0, R0, 0x8, RZ ;  /* 0x0000000800000824 */ /* 0x000fca00078e00ff */
[----:B------:R-:W-:-:S04]  /*3d20*/  @P0 LOP3.LUT R0, R0, 0x18, RZ, 0xc0, !PT ;  /* 0x0000001800000812 */ /* 0x000fc800078ec0ff */
[----:B------:R-:W-:-:S04]  /*3d30*/  @P0 IADD3 R3, R3, 0x20, R0 ;  /* 0x0000002003030810 */ /* 0x000fc80007ffe000 */
[----:B------:R-:W-:-:S04]  /*3d40*/  @P0 PRMT R3, R22, 0x654, R3 ;  /* 0x0000065416030816 */ /* 0x000fc80000000003 */
[----:B------:R0:W-:Y:S01]  /*3d50*/  @P0 SYNCS.ARRIVE.TRANS64.RED.A1T0 RZ, [R3+URZ], RZ ;  /* 0x000000ff03ff09a7 */ /* 0x0001e2000810043f */
[----:B------:R-:W-:-:S13]  /*3d60*/  PLOP3.LUT P0, PT, PT, PT, UP0, 0x80, 0x0 ;  /* 0x000000000000781c */ /* 0x000fda0003f0f008 */
[----:B0-----:R-:W-:Y:S05]  /*3d70*/  @P0 BRA `(.L_x_32) ;  /* 0x0000000000040947 */ /* 0x001fea0003800000 */
[----:B------:R-:W-:Y:S01]  /*3d80*/  BPT.TRAP 0x1 ;  /* 0x000000040000795c */ /* 0x000fe20000300000 */
.L_x_32:
[----:B------:R-:W-:Y:S01]  /*3d90*/  SHF.L.U32 R0, R118, 0x1f, RZ ;  /* 0x0000001f76007819 */ /* 0x000fe200000006ff */
[----:B------:R-:W-:Y:S01]  /*3da0*/  UIADD3 UR43, UR41, UR43, URZ ;  /* 0x0000002b292b7290 */ /* 0x000fe2000fffe03f */
[----:B------:R-:W0:Y:S01]  /*3db0*/  LDC R7, c[0x0][0x288] ;  /* 0x0000a200ff077b82 */ /* 0x000e220000000800 */
[----:B------:R-:W-:Y:S02]  /*3dc0*/  IMAD.SHL.U32 R12, R108, 0x2, RZ ;  /* 0x000000026c0c7824 */ /* 0x000fe400078e00ff */
[----:B------:R-:W-:Y:S02]  /*3dd0*/  USHF.R.U32.HI UR4, URZ, 0x2, UR43 ;  /* 0x000000023f047899 */ /* 0x000fe4000801162b */
[----:B------:R-:W-:Y:S01]  /*3de0*/  UISETP.GT.U32.AND UP0, UPT, UR43, 0x3, UPT ;  /* 0x000000032b00788c */ /* 0x000fe2000bf04070 */
[----:B------:R-:W-:Y:S01]  /*3df0*/  SHF.R.S32.HI R13, RZ, 0x1f, R12 ;  /* 0x0000001fff0d7819 */ /* 0x000fe2000001140c */
[----:B------:R-:W-:Y:S01]  /*3e00*/  ULOP3.LUT UR4, UR4, 0x1, URZ, 0xc0, !UPT ;  /* 0x0000000104047892 */ /* 0x000fe2000f8ec03f */
[----:B------:R-:W1:Y:S01]  /*3e10*/  SYNCS.PHASECHK.TRANS64.TRYWAIT P0, [R109+UR44+0x10], R0 ;  /* 0x000010006d0075a7 */ /* 0x000e62000800016c */
[----:B------:R-:W-:-:S02]  /*3e20*/  UISETP.LT.U32.AND UP0, UPT, UR41, 0x4, UP0 ;  /* 0x000000042900788c */ /* 0x000fc40008701070 */
[----:B------:R-:W-:Y:S02]  /*3e30*/  UISETP.NE.U32.AND UP1, UPT, UR4, 0x1, UPT ;  /* 0x000000010400788c */ /* 0x000fe4000bf25070 */
[----:B------:R-:W-:Y:S02]  /*3e40*/  USEL UR5, URZ, 0x1, !UP0 ;  /* 0x000000013f057887 */ /* 0x000fe4000c000000 */
[----:B------:R-:W-:Y:S02]  /*3e50*/  UISETP.GT.U32.AND UP1, UPT, UR41, 0x3, !UP1 ;  /* 0x000000032900788c */ /* 0x000fe4000cf24070 */
[----:B------:R-:W-:Y:S02]  /*3e60*/  ULOP3.LUT UR43, UR43, 0x3, URZ, 0xc0, !UPT ;  /* 0x000000032b2b7892 */ /* 0x000fe4000f8ec03f */
[----:B------:R-:W-:-:S04]  /*3e70*/  USEL UR4, URZ, 0x1, !UP1 ;  /* 0x000000013f047887 */ /* 0x000fc8000c800000 */
[----:B------:R-:W-:Y:S01]  /*3e80*/  ULOP3.LUT UR47, UR4, UR47, UR5, 0x96, !UPT ;  /* 0x0000002f042f7292 */ /* 0x000fe2000f8e9605 */
[----:B01----:R-:W-:Y:S11]  /*3e90*/  @!P0 BRA `(.L_x_34) ;  /* 0x00000068004c8947 */ /* 0x003ff60003800000 */
.L_x_220:
[----:B------:R-:W-:Y:S01]  /*3ea0*/  IMAD.SHL.U32 R4, R18, 0x40, RZ ;  /* 0x0000004012047824 */ /* 0x000fe200078e00ff */
[----:B------:R-:W-:Y:S01]  /*3eb0*/  ULDC UR6, c[0x0][0x284] ;  /* 0x0000a10000067ab9 */ /* 0x000fe20000000800 */
[----:B------:R-:W-:Y:S01]  /*3ec0*/  IMAD R114, R2, 0xa0, RZ ;  /* 0x000000a002727824 */ /* 0x000fe200078e02ff */
[----:B------:R-:W-:Y:S01]  /*3ed0*/  SHF.R.S32.HI R11, RZ, 0x1f, R19 ;  /* 0x0000001fff0b7819 */ /* 0x000fe20000011413 */
[----:B------:R-:W-:Y:S01]  /*3ee0*/  ULDC.64 UR4, c[0x0][0x5d0] ;  /* 0x0001740000047ab9 */ /* 0x000fe20000000a00 */
[----:B------:R-:W-:Y:S01]  /*3ef0*/  ISETP.GE.AND P0, PT, R4, UR6, PT ;  /* 0x0000000604007c0c */ /* 0x000fe2000bf06270 */
[----:B------:R-:W-:Y:S01]  /*3f00*/  IMAD.WIDE.U32 R2, R19, UR4, R12 ;  /* 0x0000000413027c25 */ /* 0x000fe2000f8e000c */
[----:B------:R-:W-:Y:S02]  /*3f10*/  SHF.R.S32.HI R115, RZ, 0x1f, R114 ;  /* 0x0000001fff737819 */ /* 0x000fe40000011472 */
[C---:B------:R-:W-:Y:S01]  /*3f20*/  ISETP.GE.OR P0, PT, R114.reuse, R7, P0 ;  /* 0x000000077200720c */ /* 0x040fe20000706670 */
[----:B0-----:R-:W-:Y:S01]  /*3f30*/  IMAD R0, R11, UR4, RZ ;  /* 0x000000040b007c24 */ /* 0x001fe2000f8e02ff */
[----:B------:R-:W-:-:S03]  /*3f40*/  IADD3 R8, P1, R114, R2, RZ ;  /* 0x0000000272087210 */ /* 0x000fc60007f3e0ff */
[----:B------:R-:W-:-:S05]  /*3f50*/  IMAD R5, R19, UR5, R0 ;  /* 0x0000000513057c24 */ /* 0x000fca000f8e0200 */
[----:B------:R-:W-:-:S03]  /*3f60*/  IADD3.X R9, R115, R3, R5, P1, !PT ;  /* 0x0000000373097210 */ /* 0x000fc60000ffe405 */
[----:B------:R-:W-:Y:S05]  /*3f70*/  @P0 BRA `(.L_x_35) ;  /* 0x0000004c00c40947 */ /* 0x000fea0003800000 */
[----:B------:R-:W0:Y:S01]  /*3f80*/  LDC.64 R2, c[0x0][0x5c8] ;  /* 0x00017200ff027b82 */ /* 0x000e220000000a00 */
[----:B-----5:R-:W-:Y:S01]  /*3f90*/  FSETP.NEU.AND P1, PT, R105, RZ, PT ;  /* 0x000000ff6900720b */ /* 0x020fe20003f2d000 */
[----:B------:R-:W-:Y:S01]  /*3fa0*/  IMAD R5, R108, -0x2, R7 ;  /* 0xfffffffe6c057824 */ /* 0x000fe200078e0207 */
[----:B------:R-:W-:Y:S01]  /*3fb0*/  BSSY B0, `(.L_x_35) ;  /* 0x00004ed000007945 */ /* 0x000fe20003800000 */
[----:B------:R-:W-:-:S04]  /*3fc0*/  IMAD.WIDE R120, R18, 0x40, R106 ;  /* 0x0000004012787825 */ /* 0x000fc800078e026a */
[----:B------:R-:W-:Y:S02]  /*3fd0*/  IMAD.IADD R0, R5, 0x1, -R114 ;  /* 0x0000000105007824 */ /* 0x000fe400078e0a72 */
[----:B------:R-:W-:-:S03]  /*3fe0*/  IMAD.IADD R4, R113, 0x1, -R4 ;  /* 0x0000000171047824 */ /* 0x000fc600078e0a04 */
[----:B------:R-:W-:-:S04]  /*3ff0*/  ISETP.GT.AND P0, PT, R0, RZ, PT ;  /* 0x000000ff0000720c */ /* 0x000fc80003f04270 */
[----:B------:R-:W-:Y:S01]  /*4000*/  ISETP.GT.AND P2, PT, R4, RZ, P0 ;  /* 0x000000ff0400720c */ /* 0x000fe20000744270 */
[-C--:B0-----:R-:W-:Y:S02]  /*4010*/  IMAD R5, R121, R2.reuse, RZ ;  /* 0x0000000279057224 */ /* 0x081fe400078e02ff */
[----:B------:R-:W-:-:S04]  /*4020*/  IMAD.WIDE.U32 R8, R120, R2, R8 ;  /* 0x0000000278087225 */ /* 0x000fc800078e0008 */
[----:B------:R-:W-:-:S04]  /*4030*/  IMAD R5, R120, R3, R5 ;  /* 0x0000000378057224 */ /* 0x000fc800078e0205 */
[----:B------:R-:W-:Y:S01]  /*4040*/  IMAD.IADD R129, R9, 0x1, R5 ;  /* 0x0000000109817824 */ /* 0x000fe200078e0205 */
[----:B------:R-:W-:Y:S06]  /*4050*/  @!P1 BRA `(.L_x_36) ;  /* 0x0000003400c09947 */ /* 0x000fec0003800000 */
[----:B------:R-:W0:Y:S01]  /*4060*/  LDC.64 R122, c[0x0][0x5b8] ;  /* 0x00016e00ff7a7b82 */ /* 0x000e220000000a00 */
[----:B------:R-:W-:-:S07]  /*4070*/  ULDC.64 UR4, c[0x0][0x5c0] ;  /* 0x0001700000047ab9 */ /* 0x000fce0000000a00 */
[----:B------:R-:W1:Y:S08]  /*4080*/  LDC.64 R124, c[0x0][0x5b0] ;  /* 0x00016c00ff7c7b82 */ /* 0x000e700000000a00 */
[----:B------:R-:W2:Y:S01]  /*4090*/  LDC.64 R126, c[0x0][0x5a8] ;  /* 0x00016a00ff7e7b82 */ /* 0x000ea20000000a00 */
[-C--:B0-----:R-:W-:Y:S02]  /*40a0*/  IMAD R10, R11, R122.reuse, RZ ;  /* 0x0000007a0b0a7224 */ /* 0x081fe400078e02ff */
[----:B------:R-:W-:-:S04]  /*40b0*/  IMAD.WIDE.U32 R6, R19, R122, R12 ;  /* 0x0000007a13067225 */ /* 0x000fc800078e000c */
[----:B------:R-:W-:Y:S01]  /*40c0*/  IMAD R119, R19, R123, R10 ;  /* 0x0000007b13777224 */ /* 0x000fe200078e020a */
[----:B------:R-:W-:Y:S01]  /*40d0*/  IADD3 R14, P1, R114, R6, RZ ;  /* 0x00000006720e7210 */ /* 0x000fe20007f3e0ff */
[----:B-1----:R-:W-:-:S03]  /*40e0*/  IMAD R5, R121, R124, RZ ;  /* 0x0000007c79057224 */ /* 0x002fc600078e02ff */
[----:B------:R-:W-:Y:S01]  /*40f0*/  IADD3.X R15, R115, R7, R119, P1, !PT ;  /* 0x00000007730f7210 */ /* 0x000fe20000ffe477 */
[C---:B------:R-:W-:Y:S02]  /*4100*/  IMAD R123, R120.reuse, R125, R5 ;  /* 0x0000007d787b7224 */ /* 0x040fe400078e0205 */
[----:B------:R-:W-:-:S04]  /*4110*/  IMAD.WIDE.U32 R6, R120, R124, R14 ;  /* 0x0000007c78067225 */ /* 0x000fc800078e000e */
[----:B------:R-:W-:Y:S01]  /*4120*/  IMAD.IADD R5, R7, 0x1, R123 ;  /* 0x0000000107057824 */ /* 0x000fe200078e027b */
[----:B--2---:R-:W-:-:S04]  /*4130*/  LEA R20, P1, R6, R126, 0x1 ;  /* 0x0000007e06147211 */ /* 0x004fc800078208ff */
[----:B------:R-:W-:-:S05]  /*4140*/  LEA.HI.X R21, R6, R127, R5, 0x1, P1 ;  /* 0x0000007f06157211 */ /* 0x000fca00008f0c05 */
[----:B------:R-:W2:Y:S01]  /*4150*/  @P2 LDG.E.LTC128B.U16 R5, desc[UR50][R20.64] ;  /* 0x0000003214052981 */ /* 0x000ea2000c1e1520 */
[----:B------:R-:W-:Y:S01]  /*4160*/  IMAD.WIDE.U32 R6, R120, R124, R114 ;  /* 0x0000007c78067225 */ /* 0x000fe200078e0072 */
[----:B------:R-:W-:Y:S02]  /*4170*/  BSSY B1, `(.L_x_37) ;  /* 0x0000015000017945 */ /* 0x000fe40003800000 */
[----:B------:R-:W-:-:S04]  /*4180*/  IADD3 R116, P1, R12, R6, RZ ;  /* 0x000000060c747210 */ /* 0x000fc80007f3e0ff */
[----:B------:R-:W-:Y:S02]  /*4190*/  IADD3.X R117, R13, R123, R7, P1, !PT ;  /* 0x0000007b0d757210 */ /* 0x000fe40000ffe407 */
[----:B------:R-:W-:Y:S01]  /*41a0*/  LEA R10, P1, R8, UR4, 0x1 ;  /* 0x00000004080a7c11 */ /* 0x000fe2000f8208ff */
[----:B------:R-:W-:-:S03]  /*41b0*/  IMAD.WIDE.U32 R116, R19, R122, R116 ;  /* 0x0000007a13747225 */ /* 0x000fc600078e0074 */
[----:B------:R-:W-:Y:S02]  /*41c0*/  LEA.HI.X R11, R8, UR5, R129, 0x1, P1 ;  /* 0x00000005080b7c11 */ /* 0x000fe400088f0c81 */
[----:B------:R-:W-:-:S04]  /*41d0*/  ISETP.GT.AND P1, PT, R0, 0x1, PT ;  /* 0x000000010000780c */ /* 0x000fc80003f24270 */
[----:B------:R-:W-:Y:S01]  /*41e0*/  ISETP.GT.AND P3, PT, R4, RZ, P1 ;  /* 0x000000ff0400720c */ /* 0x000fe20000f64270 */
[----:B--2---:R-:W-:-:S05]  /*41f0*/  HADD2.F32 R6, -RZ, R5.H0_H0 ;  /* 0x20000005ff067230 */ /* 0x004fca0000004100 */
[----:B------:R-:W-:Y:S01]  /*4200*/  FMUL R7, R6, R105 ;  /* 0x0000006906077220 */ /* 0x000fe20000400000 */
[----:B------:R-:W-:-:S03]  /*4210*/  LEA R6, P4, R116, R126, 0x1 ;  /* 0x0000007e74067211 */ /* 0x000fc600078808ff */
[----:B------:R-:W-:-:S05]  /*4220*/  FFMA R7, R88, R104, R7 ;  /* 0x0000006858077223 */ /* 0x000fca0000000007 */
[----:B------:R-:W-:Y:S01]  /*4230*/  F2FP.F16.F32.PACK_AB R8, RZ, R7 ;  /* 0x00000007ff08723e */ /* 0x000fe200000000ff */
[----:B------:R-:W-:-:S03]  /*4240*/  IMAD.IADD R7, R119, 0x1, R117 ;  /* 0x0000000177077824 */ /* 0x000fc600078e0275 */
[----:B------:R-:W-:Y:S01]  /*4250*/  PRMT R9, R8, 0x7610, R9 ;  /* 0x0000761008097816 */ /* 0x000fe20000000009 */
[----:B------:R-:W-:Y:S01]  /*4260*/  IMAD.SHL.U32 R8, R124, 0x8, RZ ;  /* 0x000000087c087824 */ /* 0x000fe200078e00ff */
[----:B------:R-:W-:-:S03]  /*4270*/  LEA.HI.X R7, R116, R127, R7, 0x1, P4 ;  /* 0x0000007f74077211 */ /* 0x000fc600020f0c07 */
[----:B------:R0:W-:Y:S02]  /*4280*/  @P2 STG.E.U16 desc[UR50][R10.64], R9 ;  /* 0x000000090a002986 */ /* 0x0001e4000c101532 */
[----:B0-----:R-:W-:Y:S01]  /*4290*/  SHF.L.U64.HI R9, R124, 0x3, R125 ;  /* 0x000000037c097819 */ /* 0x001fe2000001027d */
[----:B------:R-:W-:Y:S06]  /*42a0*/  @!P3 BRA `(.L_x_38) ;  /* 0x000000000004b947 */ /* 0x000fec0003800000 */
[----:B------:R0:W5:Y:S02]  /*42b0*/  LDG.E.LTC128B.U16 R5, desc[UR50][R6.64+0x2] ;  /* 0x0000023206057981 */ /* 0x000164000c1e1520 */
.L_x_38:
[----:B------:R-:W-:Y:S05]  /*42c0*/  BSYNC B1 ;  /* 0x0000000000017941 */ /* 0x000fea0003800000 */
.L_x_37:
[----:B-----5:R-:W-:Y:S01]  /*42d0*/  HADD2.F32 R18, -RZ, R5.H0_H0 ;  /* 0x20000005ff127230 */ /* 0x020fe20000004100 */
[----:B------:R-:W-:Y:S01]  /*42e0*/  ISETP.GT.AND P0, PT, R4, 0x8, P0 ;  /* 0x000000080400780c */ /* 0x000fe20000704270 */
[----:B------:R-:W-:-:S04]  /*42f0*/  IMAD.WIDE.U32 R8, R120, R124, R8 ;  /* 0x0000007c78087225 */ /* 0x000fc800078e0008 */
[----:B------:R-:W-:Y:S01]  /*4300*/  FMUL R18, R18, R105 ;  /* 0x0000006912127220 */ /* 0x000fe20000400000 */
[----:B------:R-:W-:Y:S01]  /*4310*/  IMAD.IADD R123, R123, 0x1, R9 ;  /* 0x000000017b7b7824 */ /* 0x000fe200078e0209 */
[----:B------:R-:W-:Y:S02]  /*4320*/  IADD3 R9, P2, R14, R8, RZ ;  /* 0x000000080e097210 */ /* 0x000fe40007f5e0ff */
[----:B------:R-:W-:-:S03]  /*4330*/  FFMA R18, R89, R104, R18 ;  /* 0x0000006859127223 */ /* 0x000fc60000000012 */
[----:B------:R-:W-:Y:S01]  /*4340*/  IMAD.X R20, R123, 0x1, R15, P2 ;  /* 0x000000017b147824 */ /* 0x000fe200010e060f */
[C---:B------:R-:W-:Y:S02]  /*4350*/  LEA R14, P2, R9.reuse, R126, 0x1 ;  /* 0x0000007e090e7211 */ /* 0x040fe400078408ff */
[----:B------:R-:W-:Y:S02]  /*4360*/  F2FP.F16.F32.PACK_AB R18, RZ, R18 ;  /* 0x00000012ff12723e */ /* 0x000fe400000000ff */
[--C-:B------:R-:W-:Y:S02]  /*4370*/  LEA.HI.X R15, R9, R127, R20.reuse, 0x1, P2 ;  /* 0x0000007f090f7211 */ /* 0x100fe400010f0c14 */
[----:B------:R-:W-:Y:S02]  /*4380*/  PRMT R20, R18, 0x7610, R20 ;  /* 0x0000761012147816 */ /* 0x000fe40000000014 */
[----:B------:R-:W-:-:S03]  /*4390*/  PRMT R18, R5, 0x7610, R18 ;  /* 0x0000761005127816 */ /* 0x000fc60000000012 */
[----:B------:R1:W-:Y:S04]  /*43a0*/  @P3 STG.E.U16 desc[UR50][R10.64+0x2], R20 ;  /* 0x000002140a003986 */ /* 0x0003e8000c101532 */
[----:B------:R-:W2:Y:S01]  /*43b0*/  @P0 LDG.E.LTC128B.U16 R18, desc[UR50][R14.64] ;  /* 0x000000320e120981 */ /* 0x000ea2000c1e1520 */
[----:B------:R-:W-:Y:S01]  /*43c0*/  IADD3 R12, P2, P3, R12, R8, R114 ;  /* 0x000000080c0c7210 */ /* 0x000fe20007b5e072 */
[----:B------:R-:W-:Y:S01]  /*43d0*/  BSSY B1, `(.L_x_39) ;  /* 0x0000011000017945 */ /* 0x000fe20003800000 */
[----:B------:R-:W-:Y:S02]  /*43e0*/  SHF.L.U64.HI R9, R2, 0x4, R3 ;  /* 0x0000000402097819 */ /* 0x000fe40000010203 */
[----:B------:R-:W-:Y:S02]  /*43f0*/  IADD3.X R13, R13, R123, R115, P2, P3 ;  /* 0x0000007b0d0d7210 */ /* 0x000fe400017e6473 */
[----:B------:R-:W-:Y:S01]  /*4400*/  ISETP.GT.AND P1, PT, R4, 0x8, P1 ;  /* 0x000000080400780c */ /* 0x000fe20000f24270 */
[----:B------:R-:W-:-:S04]  /*4410*/  IMAD.WIDE.U32 R12, R19, R122, R12 ;  /* 0x0000007a130c7225 */ /* 0x000fc800078e000c */
[----:B------:R-:W-:Y:S02]  /*4420*/  IMAD.IADD R3, R119, 0x1, R13 ;  /* 0x0000000177037824 */ /* 0x000fe400078e020d */
[----:B--2---:R-:W-:-:S05]  /*4430*/  HADD2.F32 R8, -RZ, R18.H0_H0 ;  /* 0x20000012ff087230 */ /* 0x004fca0000004100 */
[----:B------:R-:W-:Y:S01]  /*4440*/  FMUL R5, R8, R105 ;  /* 0x0000006908057220 */ /* 0x000fe20000400000 */
[----:B------:R-:W-:Y:S02]  /*4450*/  LEA R8, P2, R2, R10, 0x4 ;  /* 0x0000000a02087211 */ /* 0x000fe400078420ff */
[----:B------:R-:W-:Y:S01]  /*4460*/  LEA R2, P3, R12, R126, 0x1 ;  /* 0x0000007e0c027211 */ /* 0x000fe200078608ff */
[----:B------:R-:W-:Y:S02]  /*4470*/  FFMA R5, R90, R104, R5 ;  /* 0x000000685a057223 */ /* 0x000fe40000000005 */
[----:B------:R-:W-:Y:S01]  /*4480*/  IMAD.X R9, R9, 0x1, R11, P2 ;  /* 0x0000000109097824 */ /* 0x000fe200010e060b */
[----:B------:R-:W-:Y:S02]  /*4490*/  LEA.HI.X R3, R12, R127, R3, 0x1, P3 ;  /* 0x0000007f0c037211 */ /* 0x000fe400018f0c03 */
[----:B------:R-:W-:-:S05]  /*44a0*/  F2FP.F16.F32.PACK_AB R5, RZ, R5 ;  /* 0x00000005ff05723e */ /* 0x000fca00000000ff */
[----:B------:R1:W-:Y:S01]  /*44b0*/  @P0 STG.E.U16 desc[UR50][R8.64], R5 ;  /* 0x0000000508000986 */ /* 0x0003e2000c101532 */
[----:B------:R-:W-:Y:S05]  /*44c0*/  @!P1 BRA `(.L_x_40) ;  /* 0x0000000000049947 */ /* 0x000fea0003800000 */
[----:B------:R2:W5:Y:S02]  /*44d0*/  LDG.E.LTC128B.U16 R18, desc[UR50][R2.64+0x2] ;  /* 0x0000023202127981 */ /* 0x000564000c1e1520 */
.L_x_40:
[----:B------:R-:W-:Y:S05]  /*44e0*/  BSYNC B1 ;  /* 0x0000000000017941 */ /* 0x000fea0003800000 */
.L_x_39:
[----:B-----5:R-:W-:Y:S01]  /*44f0*/  HADD2.F32 R12, -RZ, R18.H0_H0 ;  /* 0x20000012ff0c7230 */ /* 0x020fe20000004100 */
[----:B------:R-:W-:Y:S01]  /*4500*/  ISETP.GT.AND P0, PT, R0, 0x8, PT ;  /* 0x000000080000780c */ /* 0x000fe20003f04270 */
[----:B------:R-:W-:Y:S03]  /*4510*/  BSSY B1, `(.L_x_41) ;  /* 0x0000008000017945 */ /* 0x000fe60003800000 */
[----:B------:R-:W-:Y:S01]  /*4520*/  FMUL R12, R12, R105 ;  /* 0x000000690c0c7220 */ /* 0x000fe20000400000 */
[----:B------:R-:W-:-:S03]  /*4530*/  ISETP.GT.AND P2, PT, R4, RZ, P0 ;  /* 0x000000ff0400720c */ /* 0x000fc60000744270 */
[----:B------:R-:W-:-:S05]  /*4540*/  FFMA R12, R91, R104, R12 ;  /* 0x000000685b0c7223 */ /* 0x000fca000000000c */
[----:B------:R-:W-:-:S05]  /*4550*/  F2FP.F16.F32.PACK_AB R12, RZ, R12 ;  /* 0x0000000cff0c723e */ /* 0x000fca00000000ff */
[----:B------:R3:W-:Y:S01]  /*4560*/  @P1 STG.E.U16 desc[UR50][R8.64+0x2], R12 ;  /* 0x0000020c08001986 */ /* 0x0007e2000c101532 */
[----:B------:R-:W-:Y:S05]  /*4570*/  @!P2 BRA `(.L_x_42) ;  /* 0x000000000004a947 */ /* 0x000fea0003800000 */
[----:B------:R4:W5:Y:S02]  /*4580*/  LDG.E.LTC128B.U16 R18, desc[UR50][R6.64+0x10] ;  /* 0x0000103206127981 */ /* 0x000964000c1e1520 */
.L_x_42:
[----:B------:R-:W-:Y:S05]  /*4590*/  BSYNC B1 ;  /* 0x0000000000017941 */ /* 0x000fea0003800000 */
.L_x_41:
[----:B---3-5:R-:W-:Y:S01]  /*45a0*/  HADD2.F32 R12, -RZ, R18.H0_H0 ;  /* 0x20000012ff0c7230 */ /* 0x028fe20000004100 */
[----:B------:R-:W-:Y:S01]  /*45b0*/  ISETP.GT.AND P1, PT, R0, 0x9, PT ;  /* 0x000000090000780c */ /* 0x000fe20003f24270 */
[----:B------:R-:W-:Y:S03]  /*45c0*/  BSSY B1, `(.L_x_43) ;  /* 0x0000008000017945 */ /* 0x000fe60003800000 */
[----:B-1----:R-:W-:Y:S01]  /*45d0*/  FMUL R5, R12, R105 ;  /* 0x000000690c057220 */ /* 0x002fe20000400000 */
[----:B------:R-:W-:-:S03]  /*45e0*/  ISETP.GT.AND P3, PT, R4, RZ, P1 ;  /* 0x000000ff0400720c */ /* 0x000fc60000f64270 */
[----:B------:R-:W-:-:S05]  /*45f0*/  FFMA R5, R92, R104, R5 ;  /* 0x000000685c057223 */ /* 0x000fca0000000005 */
[----:B------:R-:W-:-:S05]  /*4600*/  F2FP.F16.F32.PACK_AB R5, RZ, R5 ;  /* 0x00000005ff05723e */ /* 0x000fca00000000ff */
[----:B------:R1:W-:Y:S01]  /*4610*/  @P2 STG.E.U16 desc[UR50][R10.64+0x10], R5 ;  /* 0x000010050a002986 */ /* 0x0003e2000c101532 */
[----:B------:R-:W-:Y:S05]  /*4620*/  @!P3 BRA `(.L_x_44) ;  /* 0x000000000004b947 */ /* 0x000fea0003800000 */
[----:B------:R3:W5:Y:S02]  /*4630*/  LDG.E.LTC128B.U16 R18, desc[UR50][R6.64+0x12] ;  /* 0x0000123206127981 */ /* 0x000764000c1e1520 */
.L_x_44:
[----:B------:R-:W-:Y:S05]  /*4640*/  BSYNC B1 ;  /* 0x0000000000017941 */ /* 0x000fea0003800000 */
.L_x_43:
[----:B-----5:R-:W-:Y:S01]  /*4650*/  HADD2.F32 R12, -RZ, R18.H0_H0 ;  /* 0x20000012ff0c7230 */ /* 0x020fe20000004100 */
[----:B------:R-:W-:Y:S01]  /*4660*/  ISETP.GT.AND P0, PT, R4, 0x8, P0 ;  /* 0x000000080400780c */ /* 0x000fe20000704270 */
[----:B------:R-:W-:Y:S03]  /*4670*/  BSSY B1, `(.L_x_45) ;  /* 0x0000007000017945 */ /* 0x000fe60003800000 */
[----:B------:R-:W-:-:S04]  /*4680*/  FMUL R12, R12, R105 ;  /* 0x000000690c0c7220 */ /* 0x000fc80000400000 */
[----:B------:R-:W-:-:S05]  /*4690*/  FFMA R12, R93, R104, R12 ;  /* 0x000000685d0c7223 */ /* 0x000fca000000000c */
[----:B------:R-:W-:-:S05]  /*46a0*/  F2FP.F16.F32.PACK_AB R12, RZ, R12 ;  /* 0x0000000cff0c723e */ /* 0x000fca00000000ff */
[----:B------:R0:W-:Y:S01]  /*46b0*/  @P3 STG.E.U16 desc[UR50][R10.64+0x12], R12 ;  /* 0x0000120c0a003986 */ /* 0x0001e2000c101532 */
[----:B------:R-:W-:Y:S05]  /*46c0*/  @!P0 BRA `(.L_x_46) ;  /* 0x0000000000048947 */ /* 0x000fea0003800000 */
[----:B------:R0:W5:Y:S02]  /*46d0*/  LDG.E.LTC128B.U16 R18, desc[UR50][R2.64+0x10] ;  /* 0x0000103202127981 */ /* 0x000164000c1e1520 */
.L_x_46:
[----:B------:R-:W-:Y:S05]  /*46e0*/  BSYNC B1 ;  /* 0x0000000000017941 */ /* 0x000fea0003800000 */
.L_x_45:
[----:B0----5:R-:W-:Y:S01]  /*46f0*/  HADD2.F32 R12, -RZ, R18.H0_H0 ;  /* 0x20000012ff0c7230 */ /* 0x021fe20000004100 */
[----:B------:R-:W-:Y:S01]  /*4700*/  ISETP.GT.AND P1, PT, R4, 0x8, P1 ;  /* 0x000000080400780c */ /* 0x000fe20000f24270 */
[----:B------:R-:W-:Y:S03]  /*4710*/  BSSY B1, `(.L_x_47) ;  /* 0x0000007000017945 */ /* 0x000fe60003800000 */
[----:B-1----:R-:W-:-:S04]  /*4720*/  FMUL R5, R12, R105 ;  /* 0x000000690c057220 */ /* 0x002fc80000400000 */
[----:B------:R-:W-:-:S05]  /*4730*/  FFMA R5, R94, R104, R5 ;  /* 0x000000685e057223 */ /* 0x000fca0000000005 */
[----:B------:R-:W-:-:S05]  /*4740*/  F2FP.F16.F32.PACK_AB R5, RZ, R5 ;  /* 0x00000005ff05723e */ /* 0x000fca00000000ff */
[----:B------:R0:W-:Y:S01]  /*4750*/  @P0 STG.E.U16 desc[UR50][R8.64+0x10], R5 ;  /* 0x0000100508000986 */ /* 0x0001e2000c101532 */
[----:B------:R-:W-:Y:S05]  /*4760*/  @!P1 BRA `(.L_x_48) ;  /* 0x0000000000049947 */ /* 0x000fea0003800000 */
[----:B------:R1:W5:Y:S02]  /*4770*/  LDG.E.LTC128B.U16 R18, desc[UR50][R2.64+0x12] ;  /* 0x0000123202127981 */ /* 0x000364000c1e1520 */
.L_x_48:
[----:B------:R-:W-:Y:S05]  /*4780*/  BSYNC B1 ;  /* 0x0000000000017941 */ /* 0x000fea0003800000 */
.L_x_47:
        /* <DEDUP_REMOVED lines=10> */
.L_x_50:
[----:B------:R-:W-:Y:S05]  /*4830*/  BSYNC B1 ;  /* 0x0000000000017941 */ /* 0x000fea0003800000 */
.L_x_49:
[----:B0----5:R-:W-:Y:S01]  /*4840*/  HADD2.F32 R12, -RZ, R18.H0_H0 ;  /* 0x20000012ff0c7230 */ /* 0x021fe20000004100 */
        /* <DEDUP_REMOVED lines=9> */
.L_x_52:
[----:B------:R-:W-:Y:S05]  /*48e0*/  BSYNC B1 ;  /* 0x0000000000017941 */ /* 0x000fea0003800000 */
.L_x_51:
        /* <DEDUP_REMOVED lines=9> */
.L_x_54:
[----:B------:R-:W-:Y:S05]  /*4980*/  BSYNC B1 ;  /* 0x0000000000017941 */ /* 0x000fea0003800000 */
.L_x_53:
[----:B0----5:R-:W-:Y:S01]  /*4990*/  HADD2.F32 R12, -RZ, R18.H0_H0 ;  /* 0x20000012ff0c7230 */ /* 0x021fe20000004100 */
        /* <DEDUP_REMOVED lines=8> */
.L_x_56:
[----:B------:R-:W-:Y:S05]  /*4a20*/  BSYNC B1 ;  /* 0x0000000000017941 */ /* 0x000fea0003800000 */
.L_x_55:
        /* <DEDUP_REMOVED lines=10> */
.L_x_58:
[----:B------:R-:W-:Y:S05]  /*4ad0*/  BSYNC B1 ;  /* 0x0000000000017941 */ /* 0x000fea0003800000 */
.L_x_57:
        /* <DEDUP_REMOVED lines=10> */
.L_x_60:
[----:B------:R-:W-:Y:S05]  /*4b80*/  BSYNC B1 ;  /* 0x0000000000017941 */ /* 0x000fea0003800000 */
.L_x_59:
        /* <DEDUP_REMOVED lines=9> */
.L_x_62:
[----:B------:R-:W-:Y:S05]  /*4c20*/  BSYNC B1 ;  /* 0x0000000000017941 */ /* 0x000fea0003800000 */
.L_x_61:
        /* <DEDUP_REMOVED lines=9> */
.L_x_64:
[----:B------:R-:W-:Y:S05]  /*4cc0*/  BSYNC B1 ;  /* 0x0000000000017941 */ /* 0x000fea0003800000 */
.L_x_63:
        /* <DEDUP_REMOVED lines=10> */
.L_x_66:
[----:B------:R-:W-:Y:S05]  /*4d70*/  BSYNC B1 ;  /* 0x0000000000017941 */ /* 0x000fea0003800000 */
.L_x_65:
        /* <DEDUP_REMOVED lines=10> */
.L_x_68:
[----:B------:R-:W-:Y:S05]  /*4e20*/  BSYNC B1 ;  /* 0x0000000000017941 */ /* 0x000fea0003800000 */
.L_x_67:
        /* <DEDUP_REMOVED lines=9> */
.L_x_70:
[----:B------:R-:W-:Y:S05]  /*4ec0*/  BSYNC B1 ;  /* 0x0000000000017941 */ /* 0x000fea0003800000 */
.L_x_69:
        /* <DEDUP_REMOVED lines=9> */
.L_x_72:
[----:B------:R-:W-:Y:S05]  /*4f60*/  BSYNC B1 ;  /* 0x0000000000017941 */ /* 0x000fea0003800000 */
.L_x_71:
        /* <DEDUP_REMOVED lines=10> */
.L_x_74:
[----:B------:R-:W-:Y:S05]  /*5010*/  BSYNC B1 ;  /* 0x0000000000017941 */ /* 0x000fea0003800000 */
.L_x_73:
        /* <DEDUP_REMOVED lines=10> */
.L_x_76:
[----:B------:R-:W-:Y:S05]  /*50c0*/  BSYNC B1 ;  /* 0x0000000000017941 */ /* 0x000fea0003800000 */
.L_x_75:
        /* <DEDUP_REMOVED lines=9> */
.L_x_78:
[----:B------:R-:W-:Y:S05]  /*5160*/  BSYNC B1 ;  /* 0x0000000000017941 */ /* 0x000fea0003800000 */
.L_x_77:
        /* <DEDUP_REMOVED lines=9> */
.L_x_80:
[----:B------:R-:W-:Y:S05]  /*5200*/  BSYNC B1 ;  /* 0x0000000000017941 */ /* 0x000fea0003800000 */
.L_x_79:
        /* <DEDUP_REMOVED lines=10> */
.L_x_82:
[----:B------:R-:W-:Y:S05]  /*52b0*/  BSYNC B1 ;  /* 0x0000000000017941 */ /* 0x000fea0003800000 */
.L_x_81:
        /* <DEDUP_REMOVED lines=10> */
.L_x_84:
[----:B------:R-:W-:Y:S05]  /*5360*/  BSYNC B1 ;  /* 0x0000000000017941 */ /* 0x000fea0003800000 */
.L_x_83:
        /* <DEDUP_REMOVED lines=9> */
.L_x_86:
[----:B------:R-:W-:Y:S05]  /*5400*/  BSYNC B1 ;  /* 0x0000000000017941 */ /* 0x000fea0003800000 */
.L_x_85:
        /* <DEDUP_REMOVED lines=9> */
.L_x_88:
[----:B------:R-:W-:Y:S05]  /*54a0*/  BSYNC B1 ;  /* 0x0000000000017941 */ /* 0x000fea0003800000 */
.L_x_87:
        /* <DEDUP_REMOVED lines=10> */
.L_x_90:
[----:B------:R-:W-:Y:S05]  /*5550*/  BSYNC B1 ;  /* 0x0000000000017941 */ /* 0x000fea0003800000 */
.L_x_89:
        /* <DEDUP_REMOVED lines=10> */
.L_x_92:
[----:B------:R-:W-:Y:S05]  /*5600*/  BSYNC B1 ;  /* 0x0000000000017941 */ /* 0x000fea0003800000 */
.L_x_91:
        /* <DEDUP_REMOVED lines=9> */
.L_x_94:
[----:B------:R-:W-:Y:S05]  /*56a0*/  BSYNC B1 ;  /* 0x0000000000017941 */ /* 0x000fea0003800000 */
.L_x_93:
        /* <DEDUP_REMOVED lines=9> */
.L_x_96:
[----:B------:R-:W-:Y:S05]  /*5740*/  BSYNC B1 ;  /* 0x0000000000017941 */ /* 0x000fea0003800000 */
.L_x_95:
        /* <DEDUP_REMOVED lines=10> */
.L_x_98:
[----:B------:R-:W-:Y:S05]  /*57f0*/  BSYNC B1 ;  /* 0x0000000000017941 */ /* 0x000fea0003800000 */
.L_x_97:
        /* <DEDUP_REMOVED lines=10> */
.L_x_100:
[----:B------:R-:W-:Y:S05]  /*58a0*/  BSYNC B1 ;  /* 0x0000000000017941 */ /* 0x000fea0003800000 */
.L_x_99:
        /* <DEDUP_REMOVED lines=9> */
.L_x_102:
[----:B------:R-:W-:Y:S05]  /*5940*/  BSYNC B1 ;  /* 0x0000000000017941 */ /* 0x000fea0003800000 */
.L_x_101:
        /* <DEDUP_REMOVED lines=9> */
.L_x_104:
[----:B------:R-:W-:Y:S05]  /*59e0*/  BSYNC B1 ;  /* 0x0000000000017941 */ /* 0x000fea0003800000 */
.L_x_103:
        /* <DEDUP_REMOVED lines=10> */
.L_x_106:
[----:B------:R-:W-:Y:S05]  /*5a90*/  BSYNC B1 ;  /* 0x0000000000017941 */ /* 0x000fea0003800000 */
.L_x_105:
        /* <DEDUP_REMOVED lines=10> */
.L_x_108:
[----:B------:R-:W-:Y:S05]  /*5b40*/  BSYNC B1 ;  /* 0x0000000000017941 */ /* 0x000fea0003800000 */
.L_x_107:
        /* <DEDUP_REMOVED lines=9> */
.L_x_110:
[----:B------:R-:W-:Y:S05]  /*5be0*/  BSYNC B1 ;  /* 0x0000000000017941 */ /* 0x000fea0003800000 */
.L_x_109:
        /* <DEDUP_REMOVED lines=9> */
.L_x_112:
[----:B------:R-:W-:Y:S05]  /*5c80*/  BSYNC B1 ;  /* 0x0000000000017941 */ /* 0x000fea0003800000 */
.L_x_111:
        /* <DEDUP_REMOVED lines=10> */
.L_x_114:
[----:B------:R-:W-:Y:S05]  /*5d30*/  BSYNC B1 ;  /* 0x0000000000017941 */ /* 0x000fea0003800000 */
.L_x_113:
        /* <DEDUP_REMOVED lines=10> */
.L_x_116:
[----:B------:R-:W-:Y:S05]  /*5de0*/  BSYNC B1 ;  /* 0x0000000000017941 */ /* 0x000fea0003800000 */
.L_x_115:
        /* <DEDUP_REMOVED lines=9> */
.L_x_118:
[----:B------:R-:W-:Y:S05]  /*5e80*/  BSYNC B1 ;  /* 0x0000000000017941 */ /* 0x000fea0003800000 */
.L_x_117:
        /* <DEDUP_REMOVED lines=9> */
.L_x_120:
[----:B------:R-:W-:Y:S05]  /*5f20*/  BSYNC B1 ;  /* 0x0000000000017941 */ /* 0x000fea0003800000 */
.L_x_119:
        /* <DEDUP_REMOVED lines=10> */
.L_x_122:
[----:B------:R-:W-:Y:S05]  /*5fd0*/  BSYNC B1 ;  /* 0x0000000000017941 */ /* 0x000fea0003800000 */
.L_x_121:
        /* <DEDUP_REMOVED lines=10> */
.L_x_124:
[----:B------:R-:W-:Y:S05]  /*6080*/  BSYNC B1 ;  /* 0x0000000000017941 */ /* 0x000fea0003800000 */
.L_x_123:
        /* <DEDUP_REMOVED lines=9> */
.L_x_126:
[----:B------:R-:W-:Y:S05]  /*6120*/  BSYNC B1 ;  /* 0x0000000000017941 */ /* 0x000fea0003800000 */
.L_x_125:
        /* <DEDUP_REMOVED lines=9> */
.L_x_128:
[----:B------:R-:W-:Y:S05]  /*61c0*/  BSYNC B1 ;  /* 0x0000000000017941 */ /* 0x000fea0003800000 */
.L_x_127:
        /* <DEDUP_REMOVED lines=10> */
.L_x_130:
[----:B------:R-:W-:Y:S05]  /*6270*/  BSYNC B1 ;  /* 0x0000000000017941 */ /* 0x000fea0003800000 */
.L_x_129:
        /* <DEDUP_REMOVED lines=10> */
.L_x_132:
[----:B------:R-:W-:Y:S05]  /*6320*/  BSYNC B1 ;  /* 0x0000000000017941 */ /* 0x000fea0003800000 */
.L_x_131:
        /* <DEDUP_REMOVED lines=9> */
.L_x_134:
[----:B------:R-:W-:Y:S05]  /*63c0*/  BSYNC B1 ;  /* 0x0000000000017941 */ /* 0x000fea0003800000 */
.L_x_133:
        /* <DEDUP_REMOVED lines=9> */
.L_x_136:
[----:B------:R-:W-:Y:S05]  /*6460*/  BSYNC B1 ;  /* 0x0000000000017941 */ /* 0x000fea0003800000 */
.L_x_135:
        /* <DEDUP_REMOVED lines=10> */
.L_x_138:
[----:B------:R-:W-:Y:S05]  /*6510*/  BSYNC B1 ;  /* 0x0000000000017941 */ /* 0x000fea0003800000 */
.L_x_137:
        /* <DEDUP_REMOVED lines=10> */
.L_x_140:
[----:B------:R-:W-:Y:S05]  /*65c0*/  BSYNC B1 ;  /* 0x0000000000017941 */ /* 0x000fea0003800000 */
.L_x_139:
        /* <DEDUP_REMOVED lines=9> */
.L_x_142:
[----:B------:R-:W-:Y:S05]  /*6660*/  BSYNC B1 ;  /* 0x0000000000017941 */ /* 0x000fea0003800000 */
.L_x_141:
        /* <DEDUP_REMOVED lines=9> */
.L_x_144:
[----:B------:R-:W-:Y:S05]  /*6700*/  BSYNC B1 ;  /* 0x0000000000017941 */ /* 0x000fea0003800000 */
.L_x_143:
        /* <DEDUP_REMOVED lines=10> */
.L_x_146:
[----:B------:R-:W-:Y:S05]  /*67b0*/  BSYNC B1 ;  /* 0x0000000000017941 */ /* 0x000fea0003800000 */
.L_x_145:
        /* <DEDUP_REMOVED lines=10> */
.L_x_148:
[----:B------:R-:W-:Y:S05]  /*6860*/  BSYNC B1 ;  /* 0x0000000000017941 */ /* 0x000fea0003800000 */
.L_x_147:
        /* <DEDUP_REMOVED lines=9> */
.L_x_150:
[----:B------:R-:W-:Y:S05]  /*6900*/  BSYNC B1 ;  /* 0x0000000000017941 */ /* 0x000fea0003800000 */
.L_x_149:
        /* <DEDUP_REMOVED lines=9> */
.L_x_152:
[----:B------:R-:W-:Y:S05]  /*69a0*/  BSYNC B1 ;  /* 0x0000000000017941 */ /* 0x000fea0003800000 */
.L_x_151:
        /* <DEDUP_REMOVED lines=10> */
.L_x_154:
[----:B------:R-:W-:Y:S05]  /*6a50*/  BSYNC B1 ;  /* 0x0000000000017941 */ /* 0x000fea0003800000 */
.L_x_153:
        /* <DEDUP_REMOVED lines=10> */
.L_x_156:
[----:B------:R-:W-:Y:S05]  /*6b00*/  BSYNC B1 ;  /* 0x0000000000017941 */ /* 0x000fea0003800000 */
.L_x_155:
        /* <DEDUP_REMOVED lines=9> */
.L_x_158:
[----:B------:R-:W-:Y:S05]  /*6ba0*/  BSYNC B1 ;  /* 0x0000000000017941 */ /* 0x000fea0003800000 */
.L_x_157:
        /* <DEDUP_REMOVED lines=9> */
.L_x_160:
[----:B------:R-:W-:Y:S05]  /*6c40*/  BSYNC B1 ;  /* 0x0000000000017941 */ /* 0x000fea0003800000 */
.L_x_159:
        /* <DEDUP_REMOVED lines=10> */
.L_x_162:
[----:B------:R-:W-:Y:S05]  /*6cf0*/  BSYNC B1 ;  /* 0x0000000000017941 */ /* 0x000fea0003800000 */
.L_x_161:
        /* <DEDUP_REMOVED lines=10> */
.L_x_164:
[----:B------:R-:W-:Y:S05]  /*6da0*/  BSYNC B1 ;  /* 0x0000000000017941 */ /* 0x000fea0003800000 */
.L_x_163:
        /* <DEDUP_REMOVED lines=9> */
.L_x_166:
[----:B------:R-:W-:Y:S05]  /*6e40*/  BSYNC B1 ;  /* 0x0000000000017941 */ /* 0x000fea0003800000 */
.L_x_165:
        /* <DEDUP_REMOVED lines=9> */
.L_x_168:
[----:B------:R-:W-:Y:S05]  /*6ee0*/  BSYNC B1 ;  /* 0x0000000000017941 */ /* 0x000fea0003800000 */
.L_x_167:
        /* <DEDUP_REMOVED lines=10> */
.L_x_170:
[----:B------:R-:W-:Y:S05]  /*6f90*/  BSYNC B1 ;  /* 0x0000000000017941 */ /* 0x000fea0003800000 */
.L_x_169:
        /* <DEDUP_REMOVED lines=10> */
.L_x_172:
[----:B------:R-:W-:Y:S05]  /*7040*/  BSYNC B1 ;  /* 0x0000000000017941 */ /* 0x000fea0003800000 */
.L_x_171:
        /* <DEDUP_REMOVED lines=9> */
.L_x_174:
[----:B------:R-:W-:Y:S05]  /*70e0*/  BSYNC B1 ;  /* 0x0000000000017941 */ /* 0x000fea0003800000 */
.L_x_173:
        /* <DEDUP_REMOVED lines=9> */
.L_x_176:
[----:B------:R-:W-:Y:S05]  /*7180*/  BSYNC B1 ;  /* 0x0000000000017941 */ /* 0x000fea0003800000 */
.L_x_175:
        /* <DEDUP_REMOVED lines=10> */
.L_x_178:
[----:B------:R-:W-:Y:S05]  /*7230*/  BSYNC B1 ;  /* 0x0000000000017941 */ /* 0x000fea0003800000 */
.L_x_177:
        /* <DEDUP_REMOVED lines=10> */
.L_x_180:
[----:B------:R-:W-:Y:S05]  /*72e0*/  BSYNC B1 ;  /* 0x0000000000017941 */ /* 0x000fea0003800000 */
.L_x_179:
        /* <DEDUP_REMOVED lines=9> */
.L_x_182:
[----:B------:R-:W-:Y:S05]  /*7380*/  BSYNC B1 ;  /* 0x0000000000017941 */ /* 0x000fea0003800000 */
.L_x_181:
        /* <DEDUP_REMOVED lines=9> */
.L_x_184:
[----:B------:R-:W-:Y:S05]  /*7420*/  BSYNC B1 ;  /* 0x0000000000017941 */ /* 0x000fea0003800000 */
.L_x_183:
        /* <DEDUP_REMOVED lines=10> */
.L_x_186:
[----:B------:R-:W-:Y:S05]  /*74d0*/  BSYNC B1 ;  /* 0x0000000000017941 */ /* 0x000fea0003800000 */
.L_x_185:
        /* <DEDUP_REMOVED lines=10> */
.L_x_188:
[----:B------:R-:W-:Y:S05]  /*7580*/  BSYNC B1 ;  /* 0x0000000000017941 */ /* 0x000fea0003800000 */
.L_x_187:
        /* <DEDUP_REMOVED lines=9> */
.L_x_190:
[----:B------:R-:W-:Y:S05]  /*7620*/  BSYNC B1 ;  /* 0x0000000000017941 */ /* 0x000fea0003800000 */
.L_x_189:
[----:B0----5:R-:W-:Y:S01]  /*7630*/  HADD2.F32 R0, -RZ, R18.H0_H0 ;  /* 0x20000012ff007230 */ /* 0x021fe20000004100 */
[----:B------:R-:W-:Y:S01]  /*7640*/  ISETP.GT.AND P1, PT, R4, 0x8, P1 ;  /* 0x000000080400780c */ /* 0x000fe20000f24270 */
[----:B---34-:R-:W-:Y:S01]  /*7650*/  @P0 IMAD.MOV.U32 R6, RZ, RZ, R8 ;  /* 0x000000ffff060224 */ /* 0x018fe200078e0008 */
[----:B------:R-:W-:Y:S01]  /*7660*/  BSSY B1, `(.L_x_191) ;  /* 0x0000008000017945 */ /* 0x000fe20003800000 */
[----:B------:R-:W-:Y:S02]  /*7670*/  @P0 IMAD.MOV.U32 R7, RZ, RZ, R9 ;  /* 0x000000ffff070224 */ /* 0x000fe400078e0009 */
[----:B------:R-:W-:-:S04]  /*7680*/  FMUL R5, R0, R105 ;  /* 0x0000006900057220 */ /* 0x000fc80000400000 */
[----:B------:R-:W-:-:S05]  /*7690*/  FFMA R5, R38, R104, R5 ;  /* 0x0000006826057223 */ /* 0x000fca0000000005 */
[----:B------:R-:W-:-:S05]  /*76a0*/  F2FP.F16.F32.PACK_AB R5, RZ, R5 ;  /* 0x00000005ff05723e */ /* 0x000fca00000000ff */
[----:B------:R0:W-:Y:S01]  /*76b0*/  @P0 STG.E.U16 desc[UR50][R6.64+0x130], R5 ;  /* 0x0001300506000986 */ /* 0x0001e2000c101532 */
[----:B------:R-:W-:Y:S05]  /*76c0*/  @!P1 BRA `(.L_x_192) ;  /* 0x0000000000049947 */ /* 0x000fea0003800000 */
[----:B------:R3:W5:Y:S02]  /*76d0*/  LDG.E.LTC128B.U16 R18, desc[UR50][R2.64+0x132] ;  /* 0x0001323202127981 */ /* 0x000764000c1e1520 */
.L_x_192:
[----:B------:R-:W-:Y:S05]  /*76e0*/  BSYNC B1 ;  /* 0x0000000000017941 */ /* 0x000fea0003800000 */
.L_x_191:
[----:B------:R-:W-:Y:S05]  /*76f0*/  @!P1 BRA `(.L_x_193) ;  /* 0x0000001400e09947 */ /* 0x000fea0003800000 */
[----:B-----5:R-:W-:-:S05]  /*7700*/  HADD2.F32 R18, -RZ, R18.H0_H0 ;  /* 0x20000012ff127230 */ /* 0x020fca0000004100 */
[----:B------:R-:W-:-:S04]  /*7710*/  FMUL R18, R18, R105 ;  /* 0x0000006912127220 */ /* 0x000fc80000400000 */
[----:B------:R-:W-:-:S05]  /*7720*/  FFMA R18, R39, R104, R18 ;  /* 0x0000006827127223 */ /* 0x000fca0000000012 */
[----:B------:R-:W-:-:S05]  /*7730*/  F2FP.F16.F32.PACK_AB R18, RZ, R18 ;  /* 0x00000012ff12723e */ /* 0x000fca00000000ff */
[----:B------:R4:W-:Y:S01]  /*7740*/  STG.E.U16 desc[UR50][R8.64+0x132], R18 ;  /* 0x0001321208007986 */ /* 0x0009e2000c101532 */
[----:B------:R-:W-:Y:S05]  /*7750*/  BRA `(.L_x_193) ;  /* 0x0000001400c87947 */ /* 0x000fea0003800000 */
.L_x_36:
[----:B------:R-:W-:Y:S01]  /*7760*/  ULDC.64 UR4, c[0x0][0x5c0] ;  /* 0x0001700000047ab9 */ /* 0x000fe20000000a00 */
[----:B------:R-:W-:Y:S01]  /*7770*/  ISETP.GT.AND P3, PT, R0, 0x1, PT ;  /* 0x000000010000780c */ /* 0x000fe20003f64270 */
[-C--:B------:R-:W-:Y:S01]  /*7780*/  FMUL R88, R88, R104.reuse ;  /* 0x0000006858587220 */ /* 0x080fe20000400000 */
[----:B------:R-:W-:Y:S01]  /*7790*/  LEA R6, P1, R8, UR4, 0x1 ;  /* 0x0000000408067c11 */ /* 0x000fe2000f8208ff */
[-C--:B------:R-:W-:Y:S01]  /*77a0*/  FMUL R89, R89, R104.reuse ;  /* 0x0000006859597220 */ /* 0x080fe20000400000 */
[----:B------:R-:W-:Y:S01]  /*77b0*/  SHF.L.U64.HI R3, R2, 0x4, R3 ;  /* 0x0000000402037819 */ /* 0x000fe20000010203 */
[-C--:B------:R-:W-:Y:S01]  /*77c0*/  FMUL R90, R90, R104.reuse ;  /* 0x000000685a5a7220 */ /* 0x080fe20000400000 */
[----:B------:R-:W-:Y:S01]  /*77d0*/  LEA.HI.X R7, R8, UR5, R129, 0x1, P1 ;  /* 0x0000000508077c11 */ /* 0x000fe200088f0c81 */
[-C--:B------:R-:W-:Y:S01]  /*77e0*/  FMUL R91, R91, R104.reuse ;  /* 0x000000685b5b7220 */ /* 0x080fe20000400000 */
[----:B------:R-:W-:Y:S01]  /*77f0*/  ISETP.GT.AND P1, PT, R4, RZ, P3 ;  /* 0x000000ff0400720c */ /* 0x000fe20001f24270 */
[----:B------:R-:W-:Y:S01]  /*7800*/  FMUL R92, R92, R104 ;  /* 0x000000685c5c7220 */ /* 0x000fe20000400000 */
[----:B------:R-:W-:Y:S01]  /*7810*/  F2FP.F16.F32.PACK_AB R88, RZ, R88 ;  /* 0x00000058ff58723e */ /* 0x000fe200000000ff */
[-C--:B------:R-:W-:Y:S01]  /*7820*/  FMUL R93, R93, R104.reuse ;  /* 0x000000685d5d7220 */ /* 0x080fe20000400000 */
[----:B------:R-:W-:Y:S01]  /*7830*/  F2FP.F16.F32.PACK_AB R89, RZ, R89 ;  /* 0x00000059ff59723e */ /* 0x000fe200000000ff */
[----:B------:R-:W-:Y:S01]  /*7840*/  FMUL R94, R94, R104 ;  /* 0x000000685e5e7220 */ /* 0x000fe20000400000 */
[----:B------:R-:W-:Y:S01]  /*7850*/  LEA R2, P5, R2, R6, 0x4 ;  /* 0x0000000602027211 */ /* 0x000fe200078a20ff */
[----:B------:R-:W-:Y:S01]  /*7860*/  @P2 STG.E.U16 desc[UR50][R6.64], R88 ;  /* 0x0000005806002986 */ /* 0x000fe2000c101532 */
[----:B------:R-:W-:Y:S01]  /*7870*/  ISETP.GT.AND P2, PT, R0, 0x8, PT ;  /* 0x000000080000780c */ /* 0x000fe20003f44270 */
[-C--:B------:R-:W-:Y:S01]  /*7880*/  FMUL R95, R95, R104.reuse ;  /* 0x000000685f5f7220 */ /* 0x080fe20000400000 */
[C---:B------:R-:W-:Y:S01]  /*7890*/  ISETP.GT.AND P3, PT, R4.reuse, 0x8, P3 ;  /* 0x000000080400780c */ /* 0x040fe20001f64270 */
[----:B------:R-:W-:Y:S01]  /*78a0*/  IMAD.X R3, R3, 0x1, R7, P5 ;  /* 0x0000000103037824 */ /* 0x000fe200028e0607 */
[C---:B------:R-:W-:Y:S01]  /*78b0*/  ISETP.GT.AND P4, PT, R4.reuse, RZ, P2 ;  /* 0x000000ff0400720c */ /* 0x040fe20001784270 */
[----:B------:R-:W-:Y:S01]  /*78c0*/  @P1 STG.E.U16 desc[UR50][R6.64+0x2], R89 ;  /* 0x0000025906001986 */ /* 0x000fe2000c101532 */
[----:B------:R-:W-:Y:S01]  /*78d0*/  ISETP.GT.AND P1, PT, R4, 0x8, P0 ;  /* 0x000000080400780c */ /* 0x000fe20000724270 */
[-C--:B------:R-:W-:Y:S01]  /*78e0*/  FMUL R96, R96, R104.reuse ;  /* 0x0000006860607220 */ /* 0x080fe20000400000 */
[----:B------:R-:W-:Y:S01]  /*78f0*/  ISETP.GT.AND P0, PT, R0, 0x9, PT ;  /* 0x000000090000780c */ /* 0x000fe20003f04270 */
[----:B------:R-:W-:Y:S01]  /*7900*/  FMUL R97, R97, R104 ;  /* 0x0000006861617220 */ /* 0x000fe20000400000 */
[----:B------:R-:W-:Y:S01]  /*7910*/  F2FP.F16.F32.PACK_AB R90, RZ, R90 ;  /* 0x0000005aff5a723e */ /* 0x000fe200000000ff */
[-C--:B------:R-:W-:Y:S01]  /*7920*/  FMUL R98, R98, R104.reuse ;  /* 0x0000006862627220 */ /* 0x080fe20000400000 */
[----:B------:R-:W-:Y:S01]  /*7930*/  ISETP.GT.AND P5, PT, R4, RZ, P0 ;  /* 0x000000ff0400720c */ /* 0x000fe200007a4270 */
[-C--:B------:R-:W-:Y:S01]  /*7940*/  FMUL R99, R99, R104.reuse ;  /* 0x0000006863637220 */ /* 0x080fe20000400000 */
[----:B------:R-:W-:Y:S01]  /*7950*/  F2FP.F16.F32.PACK_AB R91, RZ, R91 ;  /* 0x0000005bff5b723e */ /* 0x000fe200000000ff */
[----:B------:R-:W-:Y:S01]  /*7960*/  FMUL R100, R100, R104 ;  /* 0x0000006864647220 */ /* 0x000fe20000400000 */
[----:B------:R-:W-:Y:S01]  /*7970*/  F2FP.F16.F32.PACK_AB R92, RZ, R92 ;  /* 0x0000005cff5c723e */ /* 0x000fe200000000ff */
[-C--:B------:R-:W-:Y:S01]  /*7980*/  FMUL R101, R101, R104.reuse ;  /* 0x0000006865657220 */ /* 0x080fe20000400000 */
[----:B------:R-:W-:Y:S01]  /*7990*/  F2FP.F16.F32.PACK_AB R93, RZ, R93 ;  /* 0x0000005dff5d723e */ /* 0x000fe200000000ff */
[----:B------:R-:W-:Y:S01]  /*79a0*/  @P1 STG.E.U16 desc[UR50][R2.64], R90 ;  /* 0x0000005a02001986 */ /* 0x000fe2000c101532 */
[----:B------:R-:W-:Y:S01]  /*79b0*/  ISETP.GT.AND P1, PT, R4, 0x8, P2 ;  /* 0x000000080400780c */ /* 0x000fe20001724270 */
[-C--:B------:R-:W-:Y:S01]  /*79c0*/  FMUL R102, R102, R104.reuse ;  /* 0x0000006866667220 */ /* 0x080fe20000400000 */
[----:B------:R-:W-:Y:S01]  /*79d0*/  ISETP.GT.AND P2, PT, R4, 0x8, P0 ;  /* 0x000000080400780c */ /* 0x000fe20000744270 */
[----:B------:R-:W-:Y:S01]  /*79e0*/  @P3 STG.E.U16 desc[UR50][R2.64+0x2], R91 ;  /* 0x0000025b02003986 */ /* 0x000fe2000c101532 */
[C---:B------:R-:W-:Y:S01]  /*79f0*/  ISETP.GT.AND P3, PT, R0.reuse, 0x10, PT ;  /* 0x000000100000780c */ /* 0x040fe20003f64270 */
[-C--:B------:R-:W-:Y:S01]  /*7a00*/  FMUL R103, R103, R104.reuse ;  /* 0x0000006867677220 */ /* 0x080fe20000400000 */
[----:B------:R-:W-:Y:S01]  /*7a10*/  ISETP.GT.AND P0, PT, R0, 0x11, PT ;  /* 0x000000110000780c */ /* 0x000fe20003f04270 */
[----:B------:R-:W-:Y:S01]  /*7a20*/  @P4 STG.E.U16 desc[UR50][R6.64+0x10], R92 ;  /* 0x0000105c06004986 */ /* 0x000fe2000c101532 */
[----:B------:R-:W-:Y:S01]  /*7a30*/  ISETP.GT.AND P4, PT, R4, RZ, P3 ;  /* 0x000000ff0400720c */ /* 0x000fe20001f84270 */
[----:B------:R-:W-:Y:S01]  /*7a40*/  FMUL R72, R72, R104 ;  /* 0x0000006848487220 */ /* 0x000fe20000400000 */
[----:B------:R-:W-:Y:S01]  /*7a50*/  F2FP.F16.F32.PACK_AB R94, RZ, R94 ;  /* 0x0000005eff5e723e */ /* 0x000fe200000000ff */
[----:B------:R-:W-:Y:S01]  /*7a60*/  @P5 STG.E.U16 desc[UR50][R6.64+0x12], R93 ;  /* 0x0000125d06005986 */ /* 0x000fe2000c101532 */
[----:B------:R-:W-:Y:S01]  /*7a70*/  ISETP.GT.AND P5, PT, R4, RZ, P0 ;  /* 0x000000ff0400720c */ /* 0x000fe200007a4270 */
[----:B------:R-:W-:Y:S01]  /*7a80*/  FMUL R73, R73, R104 ;  /* 0x0000006849497220 */ /* 0x000fe20000400000 */
[----:B------:R-:W-:Y:S01]  /*7a90*/  F2FP.F16.F32.PACK_AB R95, RZ, R95 ;  /* 0x0000005fff5f723e */ /* 0x000fe200000000ff */
[----:B------:R-:W-:Y:S01]  /*7aa0*/  @P1 STG.E.U16 desc[UR50][R2.64+0x10], R94 ;  /* 0x0000105e02001986 */ /* 0x000fe2000c101532 */
[----:B------:R-:W-:Y:S01]  /*7ab0*/  F2FP.F16.F32.PACK_AB R96, RZ, R96 ;  /* 0x00000060ff60723e */ /* 0x000fe200000000ff */
[-C--:B------:R-:W-:Y:S01]  /*7ac0*/  FMUL R74, R74, R104.reuse ;  /* 0x000000684a4a7220 */ /* 0x080fe20000400000 */
[----:B------:R-:W-:Y:S01]  /*7ad0*/  ISETP.GT.AND P1, PT, R4, 0x8, P3 ;  /* 0x000000080400780c */ /* 0x000fe20001f24270 */
[----:B------:R-:W-:Y:S01]  /*7ae0*/  @P2 STG.E.U16 desc[UR50][R2.64+0x12], R95 ;  /* 0x0000125f02002986 */ /* 0x000fe2000c101532 */
[----:B------:R-:W-:Y:S01]  /*7af0*/  F2FP.F16.F32.PACK_AB R97, RZ, R97 ;  /* 0x00000061ff61723e */ /* 0x000fe200000000ff */
[-C--:B------:R-:W-:Y:S01]  /*7b00*/  FMUL R75, R75, R104.reuse ;  /* 0x000000684b4b7220 */ /* 0x080fe20000400000 */
[----:B------:R-:W-:Y:S01]  /*7b10*/  ISETP.GT.AND P3, PT, R0, 0x18, PT ;  /* 0x000000180000780c */ /* 0x000fe20003f64270 */
[----:B------:R-:W-:Y:S01]  /*7b20*/  @P4 STG.E.U16 desc[UR50][R6.64+0x20], R96 ;  /* 0x0000206006004986 */ /* 0x000fe2000c101532 */
[----:B------:R-:W-:Y:S01]  /*7b30*/  ISETP.GT.AND P2, PT, R4, 0x8, P0 ;  /* 0x000000080400780c */ /* 0x000fe20000744270 */
[-C--:B------:R-:W-:Y:S01]  /*7b40*/  FMUL R76, R76, R104.reuse ;  /* 0x000000684c4c7220 */ /* 0x080fe20000400000 */
[----:B------:R-:W-:Y:S01]  /*7b50*/  ISETP.GT.AND P0, PT, R0, 0x19, PT ;  /* 0x000000190000780c */ /* 0x000fe20003f04270 */
[----:B------:R-:W-:Y:S01]  /*7b60*/  @P5 STG.E.U16 desc[UR50][R6.64+0x22], R97 ;  /* 0x0000226106005986 */ /* 0x000fe2000c101532 */
[C---:B------:R-:W-:Y:S01]  /*7b70*/  ISETP.GT.AND P4, PT, R4.reuse, RZ, P3 ;  /* 0x000000ff0400720c */ /* 0x040fe20001f84270 */
[-C--:B------:R-:W-:Y:S01]  /*7b80*/  FMUL R77, R77, R104.reuse ;  /* 0x000000684d4d7220 */ /* 0x080fe20000400000 */
[----:B------:R-:W-:Y:S01]  /*7b90*/  ISETP.GT.AND P5, PT, R4, RZ, P0 ;  /* 0x000000ff0400720c */ /* 0x000fe200007a4270 */
[----:B------:R-:W-:Y:S01]  /*7ba0*/  FMUL R78, R78, R104 ;  /* 0x000000684e4e7220 */ /* 0x000fe20000400000 */
[----:B------:R-:W-:Y:S01]  /*7bb0*/  F2FP.F16.F32.PACK_AB R98, RZ, R98 ;  /* 0x00000062ff62723e */ /* 0x000fe200000000ff */
[-C--:B------:R-:W-:Y:S01]  /*7bc0*/  FMUL R79, R79, R104.reuse ;  /* 0x000000684f4f7220 */ /* 0x080fe20000400000 */
[----:B------:R-:W-:Y:S01]  /*7bd0*/  F2FP.F16.F32.PACK_AB R99, RZ, R99 ;  /* 0x00000063ff63723e */ /* 0x000fe200000000ff */
[----:B------:R-:W-:Y:S01]  /*7be0*/  FMUL R80, R80, R104 ;  /* 0x0000006850507220 */ /* 0x000fe20000400000 */
[----:B------:R-:W-:Y:S01]  /*7bf0*/  F2FP.F16.F32.PACK_AB R100, RZ, R100 ;  /* 0x00000064ff64723e */ /* 0x000fe200000000ff */
[----:B------:R-:W-:Y:S01]  /*7c00*/  @P1 STG.E.U16 desc[UR50][R2.64+0x20], R98 ;  /* 0x0000206202001986 */ /* 0x000fe2000c101532 */
[----:B------:R-:W-:Y:S01]  /*7c10*/  ISETP.GT.AND P1, PT, R4, 0x8, P3 ;  /* 0x000000080400780c */ /* 0x000fe20001f24270 */
[-C--:B------:R-:W-:Y:S01]  /*7c20*/  FMUL R81, R81, R104.reuse ;  /* 0x0000006851517220 */ /* 0x080fe20000400000 */
[----:B------:R-:W-:Y:S01]  /*7c30*/  F2FP.F16.F32.PACK_AB R101, RZ, R101 ;  /* 0x00000065ff65723e */ /* 0x000fe200000000ff */
[----:B------:R-:W-:Y:S01]  /*7c40*/  @P2 STG.E.U16 desc[UR50][R2.64+0x22], R99 ;  /* 0x0000226302002986 */ /* 0x000fe2000c101532 */
[----:B------:R-:W-:Y:S01]  /*7c50*/  ISETP.GT.AND P3, PT, R0, 0x20, PT ;  /* 0x000000200000780c */ /* 0x000fe20003f64270 */
[-C--:B------:R-:W-:Y:S01]  /*7c60*/  FMUL R82, R82, R104.reuse ;  /* 0x0000006852527220 */ /* 0x080fe20000400000 */
[----:B------:R-:W-:Y:S01]  /*7c70*/  ISETP.GT.AND P2, PT, R4, 0x8, P0 ;  /* 0x000000080400780c */ /* 0x000fe20000744270 */
[----:B------:R-:W-:Y:S01]  /*7c80*/  @P4 STG.E.U16 desc[UR50][R6.64+0x30], R100 ;  /* 0x0000306406004986 */ /* 0x000fe2000c101532 */
[----:B------:R-:W-:Y:S01]  /*7c90*/  ISETP.GT.AND P0, PT, R0, 0x21, PT ;  /* 0x000000210000780c */ /* 0x000fe20003f04270 */
[-C--:B------:R-:W-:Y:S01]  /*7ca0*/  FMUL R83, R83, R104.reuse ;  /* 0x0000006853537220 */ /* 0x080fe20000400000 */
[C---:B------:R-:W-:Y:S01]  /*7cb0*/  ISETP.GT.AND P4, PT, R4.reuse, RZ, P3 ;  /* 0x000000ff0400720c */ /* 0x040fe20001f84270 */
[----:B------:R-:W-:Y:S01]  /*7cc0*/  @P5 STG.E.U16 desc[UR50][R6.64+0x32], R101 ;  /* 0x0000326506005986 */ /* 0x000fe2000c101532 */
        /* <DEDUP_REMOVED lines=169> */
[----:B------:R-:W-:Y:S01]  /*8760*/  FMUL R39, R39, R104 ;  /* 0x0000006827277220 */ /* 0x000fe20000400000 */
[----:B------:R-:W-:Y:S01]  /*8770*/  F2FP.F16.F32.PACK_AB R41, RZ, R41 ;  /* 0x00000029ff29723e */ /* 0x000fe200000000ff */
[----:B------:R-:W-:Y:S01]  /*8780*/  @P2 STG.E.U16 desc[UR50][R2.64+0xb2], R71 ;  /* 0x0000b24702002986 */ /* 0x000fe2000c101532 */
[----:B------:R-:W-:-:S02]  /*8790*/  ISETP.GT.AND P3, PT, R0, 0x68, PT ;  /* 0x000000680000780c */ /* 0x000fc40003f64270 */
[----:B------:R-:W-:Y:S01]  /*87a0*/  ISETP.GT.AND P2, PT, R4, 0x8, P0 ;  /* 0x000000080400780c */ /* 0x000fe20000744270 */
[----:B------:R-:W-:Y:S01]  /*87b0*/  @P4 STG.E.U16 desc[UR50][R6.64+0xc0], R40 ;  /* 0x0000c02806004986 */ /* 0x000fe2000c101532 */
[----:B------:R-:W-:Y:S02]  /*87c0*/  ISETP.GT.AND P0, PT, R0, 0x69, PT ;  /* 0x000000690000780c */ /* 0x000fe40003f04270 */
[C---:B------:R-:W-:Y:S01]  /*87d0*/  ISETP.GT.AND P4, PT, R4.reuse, RZ, P3 ;  /* 0x000000ff0400720c */ /* 0x040fe20001f84270 */
[----:B------:R-:W-:Y:S01]  /*87e0*/  @P5 STG.E.U16 desc[UR50][R6.64+0xc2], R41 ;  /* 0x0000c22906005986 */ /* 0x000fe2000c101532 */
[----:B------:R-:W-:Y:S02]  /*87f0*/  ISETP.GT.AND P5, PT, R4, RZ, P0 ;  /* 0x000000ff0400720c */ /* 0x000fe400007a4270 */
[----:B------:R-:W-:Y:S02]  /*8800*/  F2FP.F16.F32.PACK_AB R42, RZ, R42 ;  /* 0x0000002aff2a723e */ /* 0x000fe400000000ff */
[----:B------:R-:W-:-:S02]  /*8810*/  F2FP.F16.F32.PACK_AB R43, RZ, R43 ;  /* 0x0000002bff2b723e */ /* 0x000fc400000000ff */
[----:B------:R-:W-:Y:S01]  /*8820*/  F2FP.F16.F32.PACK_AB R44, RZ, R44 ;  /* 0x0000002cff2c723e */ /* 0x000fe200000000ff */
[----:B------:R-:W-:Y:S01]  /*8830*/  @P1 STG.E.U16 desc[UR50][R2.64+0xc0], R42 ;  /* 0x0000c02a02001986 */ /* 0x000fe2000c101532 */
[----:B------:R-:W-:Y:S02]  /*8840*/  ISETP.GT.AND P1, PT, R4, 0x8, P3 ;  /* 0x000000080400780c */ /* 0x000fe40001f24270 */
[----:B------:R-:W-:Y:S01]  /*8850*/  F2FP.F16.F32.PACK_AB R45, RZ, R45 ;  /* 0x0000002dff2d723e */ /* 0x000fe200000000ff */
[----:B------:R-:W-:Y:S01]  /*8860*/  @P2 STG.E.U16 desc[UR50][R2.64+0xc2], R43 ;  /* 0x0000c22b02002986 */ /* 0x000fe2000c101532 */
[----:B------:R-:W-:Y:S02]  /*8870*/  ISETP.GT.AND P3, PT, R0, 0x70, PT ;  /* 0x000000700000780c */ /* 0x000fe40003f64270 */
[----:B------:R-:W-:Y:S01]  /*8880*/  ISETP.GT.AND P2, PT, R4, 0x8, P0 ;  /* 0x000000080400780c */ /* 0x000fe20000744270 */
[----:B------:R-:W-:Y:S01]  /*8890*/  @P4 STG.E.U16 desc[UR50][R6.64+0xd0], R44 ;  /* 0x0000d02c06004986 */ /* 0x000fe2000c101532 */
[----:B------:R-:W-:-:S02]  /*88a0*/  ISETP.GT.AND P0, PT, R0, 0x71, PT ;  /* 0x000000710000780c */ /* 0x000fc40003f04270 */
[C---:B------:R-:W-:Y:S01]  /*88b0*/  ISETP.GT.AND P4, PT, R4.reuse, RZ, P3 ;  /* 0x000000ff0400720c */ /* 0x040fe20001f84270 */
[----:B------:R-:W-:Y:S01]  /*88c0*/  @P5 STG.E.U16 desc[UR50][R6.64+0xd2], R45 ;  /* 0x0000d22d06005986 */ /* 0x000fe2000c101532 */
[C---:B------:R-:W-:Y:S02]  /*88d0*/  ISETP.GT.AND P5, PT, R4.reuse, RZ, P0 ;  /* 0x000000ff0400720c */ /* 0x040fe400007a4270 */
[----:B------:R-:W-:Y:S02]  /*88e0*/  F2FP.F16.F32.PACK_AB R46, RZ, R46 ;  /* 0x0000002eff2e723e */ /* 0x000fe400000000ff */
[----:B------:R-:W-:Y:S02]  /*88f0*/  F2FP.F16.F32.PACK_AB R47, RZ, R47 ;  /* 0x0000002fff2f723e */ /* 0x000fe400000000ff */
[----:B------:R-:W-:Y:S01]  /*8900*/  F2FP.F16.F32.PACK_AB R48, RZ, R48 ;  /* 0x00000030ff30723e */ /* 0x000fe200000000ff */
[----:B------:R-:W-:Y:S01]  /*8910*/  @P1 STG.E.U16 desc[UR50][R2.64+0xd0], R46 ;  /* 0x0000d02e02001986 */ /* 0x000fe2000c101532 */
[----:B------:R-:W-:-:S02]  /*8920*/  ISETP.GT.AND P1, PT, R4, 0x8, P3 ;  /* 0x000000080400780c */ /* 0x000fc40001f24270 */
[----:B------:R-:W-:Y:S01]  /*8930*/  F2FP.F16.F32.PACK_AB R49, RZ, R49 ;  /* 0x00000031ff31723e */ /* 0x000fe200000000ff */
[----:B------:R-:W-:Y:S01]  /*8940*/  @P2 STG.E.U16 desc[UR50][R2.64+0xd2], R47 ;  /* 0x0000d22f02002986 */ /* 0x000fe2000c101532 */
[----:B------:R-:W-:Y:S02]  /*8950*/  ISETP.GT.AND P2, PT, R0, 0x78, PT ;  /* 0x000000780000780c */ /* 0x000fe40003f44270 */
[----:B------:R-:W-:Y:S01]  /*8960*/  ISETP.GT.AND P0, PT, R4, 0x8, P0 ;  /* 0x000000080400780c */ /* 0x000fe20000704270 */
[----:B------:R-:W-:Y:S01]  /*8970*/  @P4 STG.E.U16 desc[UR50][R6.64+0xe0], R48 ;  /* 0x0000e03006004986 */ /* 0x000fe2000c101532 */
[----:B------:R-:W-:Y:S02]  /*8980*/  ISETP.GT.AND P3, PT, R0, 0x79, PT ;  /* 0x000000790000780c */ /* 0x000fe40003f64270 */
[C---:B------:R-:W-:Y:S01]  /*8990*/  ISETP.GT.AND P4, PT, R4.reuse, RZ, P2 ;  /* 0x000000ff0400720c */ /* 0x040fe20001784270 */
[----:B------:R-:W-:Y:S01]  /*89a0*/  @P5 STG.E.U16 desc[UR50][R6.64+0xe2], R49 ;  /* 0x0000e23106005986 */ /* 0x000fe2000c101532 */
[----:B------:R-:W-:-:S02]  /*89b0*/  ISETP.GT.AND P5, PT, R4, RZ, P3 ;  /* 0x000000ff0400720c */ /* 0x000fc40001fa4270 */
[----:B------:R-:W-:Y:S02]  /*89c0*/  F2FP.F16.F32.PACK_AB R50, RZ, R50 ;  /* 0x00000032ff32723e */ /* 0x000fe400000000ff */
[----:B------:R-:W-:Y:S02]  /*89d0*/  F2FP.F16.F32.PACK_AB R51, RZ, R51 ;  /* 0x00000033ff33723e */ /* 0x000fe400000000ff */
[----:B------:R-:W-:Y:S01]  /*89e0*/  F2FP.F16.F32.PACK_AB R52, RZ, R52 ;  /* 0x00000034ff34723e */ /* 0x000fe200000000ff */
[----:B------:R-:W-:Y:S01]  /*89f0*/  @P1 STG.E.U16 desc[UR50][R2.64+0xe0], R50 ;  /* 0x0000e03202001986 */ /* 0x000fe2000c101532 */
[C---:B------:R-:W-:Y:S02]  /*8a00*/  ISETP.GT.AND P1, PT, R4.reuse, 0x8, P2 ;  /* 0x000000080400780c */ /* 0x040fe40001724270 */
[----:B------:R-:W-:Y:S01]  /*8a10*/  F2FP.F16.F32.PACK_AB R53, RZ, R53 ;  /* 0x00000035ff35723e */ /* 0x000fe200000000ff */
[----:B------:R-:W-:Y:S01]  /*8a20*/  @P0 STG.E.U16 desc[UR50][R2.64+0xe2], R51 ;  /* 0x0000e23302000986 */ /* 0x000fe2000c101532 */
[----:B------:R-:W-:-:S02]  /*8a30*/  ISETP.GT.AND P2, PT, R4, 0x8, P3 ;  /* 0x000000080400780c */ /* 0x000fc40001f44270 */
[C---:B------:R-:W-:Y:S01]  /*8a40*/  ISETP.GT.AND P3, PT, R0.reuse, 0x80, PT ;  /* 0x000000800000780c */ /* 0x040fe20003f64270 */
        /* <DEDUP_REMOVED lines=9> */
[----:B------:R-:W-:Y:S02]  /*8ae0*/  F2FP.F16.F32.PACK_AB R25, RZ, R25 ;  /* 0x00000019ff19723e */ /* 0x000fe400000000ff */
[C---:B------:R-:W-:Y:S01]  /*8af0*/  ISETP.GT.AND P1, PT, R4.reuse, 0x8, P3 ;  /* 0x000000080400780c */ /* 0x040fe20001f24270 */
[----:B------:R-:W-:Y:S01]  /*8b00*/  @P2 STG.E.U16 desc[UR50][R2.64+0xf2], R55 ;  /* 0x0000f23702002986 */ /* 0x000fe2000c101532 */
[----:B------:R-:W-:Y:S02]  /*8b10*/  ISETP.GT.AND P0, PT, R4, 0x8, P0 ;  /* 0x000000080400780c */ /* 0x000fe40000704270 */
[----:B------:R-:W-:Y:S01]  /*8b20*/  F2FP.F16.F32.PACK_AB R26, RZ, R26 ;  /* 0x0000001aff1a723e */ /* 0x000fe200000000ff */
[----:B------:R-:W-:Y:S01]  /*8b30*/  @P4 STG.E.U16 desc[UR50][R6.64+0x100], R24 ;  /* 0x0001001806004986 */ /* 0x000fe2000c101532 */
[----:B------:R-:W-:-:S02]  /*8b40*/  ISETP.GT.AND P4, PT, R0, 0x88, PT ;  /* 0x000000880000780c */ /* 0x000fc40003f84270 */
[----:B------:R-:W-:Y:S01]  /*8b50*/  F2FP.F16.F32.PACK_AB R27, RZ, R27 ;  /* 0x0000001bff1b723e */ /* 0x000fe200000000ff */
[----:B------:R-:W-:Y:S01]  /*8b60*/  @P5 STG.E.U16 desc[UR50][R6.64+0x102], R25 ;  /* 0x0001021906005986 */ /* 0x000fe2000c101532 */
[----:B------:R-:W-:Y:S02]  /*8b70*/  ISETP.GT.AND P5, PT, R0, 0x89, PT ;  /* 0x000000890000780c */ /* 0x000fe40003fa4270 */
[C---:B------:R-:W-:Y:S01]  /*8b80*/  ISETP.GT.AND P2, PT, R4.reuse, RZ, P4 ;  /* 0x000000ff0400720c */ /* 0x040fe20002744270 */
[----:B------:R-:W-:Y:S01]  /*8b90*/  @P1 STG.E.U16 desc[UR50][R2.64+0x100], R26 ;  /* 0x0001001a02001986 */ /* 0x000fe2000c101532 */
[----:B------:R-:W-:Y:S02]  /*8ba0*/  ISETP.GT.AND P6, PT, R4, RZ, P5 ;  /* 0x000000ff0400720c */ /* 0x000fe40002fc4270 */
[----:B------:R-:W-:Y:S01]  /*8bb0*/  F2FP.F16.F32.PACK_AB R28, RZ, R28 ;  /* 0x0000001cff1c723e */ /* 0x000fe200000000ff */
[----:B------:R-:W-:Y:S01]  /*8bc0*/  @P0 STG.E.U16 desc[UR50][R2.64+0x102], R27 ;  /* 0x0001021b02000986 */ /* 0x000fe2000c101532 */
[----:B------:R-:W-:-:S02]  /*8bd0*/  F2FP.F16.F32.PACK_AB R29, RZ, R29 ;  /* 0x0000001dff1d723e */ /* 0x000fc400000000ff */
[----:B------:R-:W-:Y:S02]  /*8be0*/  ISETP.GT.AND P4, PT, R4, 0x8, P4 ;  /* 0x000000080400780c */ /* 0x000fe40002784270 */
[C---:B------:R-:W-:Y:S02]  /*8bf0*/  ISETP.GT.AND P3, PT, R0.reuse, 0x90, PT ;  /* 0x000000900000780c */ /* 0x040fe40003f64270 */
[----:B------:R-:W-:Y:S01]  /*8c00*/  F2FP.F16.F32.PACK_AB R30, RZ, R30 ;  /* 0x0000001eff1e723e */ /* 0x000fe200000000ff */
[----:B------:R-:W-:Y:S01]  /*8c10*/  @P2 STG.E.U16 desc[UR50][R6.64+0x110], R28 ;  /* 0x0001101c06002986 */ /* 0x000fe2000c101532 */
[----:B------:R-:W-:Y:S02]  /*8c20*/  ISETP.GT.AND P2, PT, R0, 0x91, PT ;  /* 0x000000910000780c */ /* 0x000fe40003f44270 */
[----:B------:R-:W-:Y:S01]  /*8c30*/  F2FP.F16.F32.PACK_AB R31, RZ, R31 ;  /* 0x0000001fff1f723e */ /* 0x000fe200000000ff */
[----:B------:R-:W-:Y:S01]  /*8c40*/  @P6 STG.E.U16 desc[UR50][R6.64+0x112], R29 ;  /* 0x0001121d06006986 */ /* 0x000fe2000c101532 */
[----:B------:R-:W-:-:S02]  /*8c50*/  ISETP.GT.AND P6, PT, R4, 0x8, P5 ;  /* 0x000000080400780c */ /* 0x000fc40002fc4270 */
[C---:B------:R-:W-:Y:S01]  /*8c60*/  ISETP.GT.AND P5, PT, R4.reuse, RZ, P3 ;  /* 0x000000ff0400720c */ /* 0x040fe20001fa4270 */
[----:B------:R-:W-:Y:S01]  /*8c70*/  @P4 STG.E.U16 desc[UR50][R2.64+0x110], R30 ;  /* 0x0001101e02004986 */ /* 0x000fe2000c101532 */
[----:B------:R-:W-:Y:S02]  /*8c80*/  ISETP.GT.AND P4, PT, R4, RZ, P2 ;  /* 0x000000ff0400720c */ /* 0x000fe40001784270 */
[C---:B------:R-:W-:Y:S02]  /*8c90*/  ISETP.GT.AND P1, PT, R0.reuse, 0x98, PT ;  /* 0x000000980000780c */ /* 0x040fe40003f24270 */
[----:B------:R-:W-:Y:S02]  /*8ca0*/  F2FP.F16.F32.PACK_AB R32, RZ, R32 ;  /* 0x00000020ff20723e */ /* 0x000fe400000000ff */
[----:B------:R-:W-:Y:S02]  /*8cb0*/  ISETP.GT.AND P0, PT, R0, 0x99, PT ;  /* 0x000000990000780c */ /* 0x000fe40003f04270 */
[C---:B------:R-:W-:Y:S01]  /*8cc0*/  ISETP.GT.AND P3, PT, R4.reuse, 0x8, P3 ;  /* 0x000000080400780c */ /* 0x040fe20001f64270 */
[----:B------:R-:W-:Y:S01]  /*8cd0*/  @P6 STG.E.U16 desc[UR50][R2.64+0x112], R31 ;  /* 0x0001121f02006986 */ /* 0x000fe2000c101532 */
[----:B------:R-:W-:-:S02]  /*8ce0*/  ISETP.GT.AND P6, PT, R4, RZ, P1 ;  /* 0x000000ff0400720c */ /* 0x000fc40000fc4270 */
[C---:B------:R-:W-:Y:S01]  /*8cf0*/  ISETP.GT.AND P2, PT, R4.reuse, 0x8, P2 ;  /* 0x000000080400780c */ /* 0x040fe20001744270 */
[----:B------:R-:W-:Y:S01]  /*8d00*/  @P5 STG.E.U16 desc[UR50][R6.64+0x120], R32 ;  /* 0x0001202006005986 */ /* 0x000fe2000c101532 */
[C---:B------:R-:W-:Y:S01]  /*8d10*/  ISETP.GT.AND P5, PT, R4.reuse, RZ, P0 ;  /* 0x000000ff0400720c */ /* 0x040fe200007a4270 */
[----:B------:R-:W-:Y:S01]  /*8d20*/  @P4 IMAD.MOV.U32 R5, RZ, RZ, R7 ;  /* 0x000000ffff054224 */ /* 0x000fe200078e0007 */
[C---:B------:R-:W-:Y:S02]  /*8d30*/  ISETP.GT.AND P1, PT, R4.reuse, 0x8, P1 ;  /* 0x000000080400780c */ /* 0x040fe40000f24270 */
[----:B------:R-:W-:Y:S01]  /*8d40*/  ISETP.GT.AND P0, PT, R4, 0x8, P0 ;  /* 0x000000080400780c */ /* 0x000fe20000704270 */
[----:B------:R-:W-:Y:S01]  /*8d50*/  @P4 IMAD.MOV.U32 R4, RZ, RZ, R6 ;  /* 0x000000ffff044224 */ /* 0x000fe200078e0006 */
[----:B------:R-:W-:Y:S02]  /*8d60*/  F2FP.F16.F32.PACK_AB R33, RZ, R33 ;  /* 0x00000021ff21723e */ /* 0x000fe400000000ff */
[----:B------:R-:W-:-:S02]  /*8d70*/  F2FP.F16.F32.PACK_AB R34, RZ, R34 ;  /* 0x00000022ff22723e */ /* 0x000fc400000000ff */
[----:B------:R-:W-:Y:S01]  /*8d80*/  F2FP.F16.F32.PACK_AB R35, RZ, R35 ;  /* 0x00000023ff23723e */ /* 0x000fe200000000ff */
[----:B------:R0:W-:Y:S01]  /*8d90*/  @P4 STG.E.U16 desc[UR50][R4.64+0x122], R33 ;  /* 0x0001222104004986 */ /* 0x0001e2000c101532 */
[----:B------:R-:W-:Y:S02]  /*8da0*/  F2FP.F16.F32.PACK_AB R36, RZ, R36 ;  /* 0x00000024ff24723e */ /* 0x000fe400000000ff */
[----:B------:R-:W-:Y:S01]  /*8db0*/  F2FP.F16.F32.PACK_AB R37, RZ, R37 ;  /* 0x00000025ff25723e */ /* 0x000fe200000000ff */
[----:B------:R-:W-:Y:S01]  /*8dc0*/  @P3 STG.E.U16 desc[UR50][R2.64+0x120], R34 ;  /* 0x0001202202003986 */ /* 0x000fe2000c101532 */
[----:B------:R-:W-:Y:S02]  /*8dd0*/  F2FP.F16.F32.PACK_AB R38, RZ, R38 ;  /* 0x00000026ff26723e */ /* 0x000fe400000000ff */
[----:B------:R-:W-:Y:S01]  /*8de0*/  F2FP.F16.F32.PACK_AB R39, RZ, R39 ;  /* 0x00000027ff27723e */ /* 0x000fe200000000ff */
[----:B------:R-:W-:Y:S01]  /*8df0*/  @P2 STG.E.U16 desc[UR50][R2.64+0x122], R35 ;  /* 0x0001222302002986 */ /* 0x000fe2000c101532 */
[----:B0-----:R-:W-:-:S02]  /*8e00*/  @P6 IMAD.MOV.U32 R4, RZ, RZ, R6 ;  /* 0x000000ffff046224 */ /* 0x001fc400078e0006 */
[----:B------:R-:W-:-:S05]  /*8e10*/  @P6 IMAD.MOV.U32 R5, RZ, RZ, R7 ;  /* 0x000000ffff056224 */ /* 0x000fca00078e0007 */
[----:B------:R0:W-:Y:S04]  /*8e20*/  @P6 STG.E.U16 desc[UR50][R4.64+0x130], R36 ;  /* 0x0001302404006986 */ /* 0x0001e8000c101532 */
[----:B------:R1:W-:Y:S04]  /*8e30*/  @P5 STG.E.U16 desc[UR50][R6.64+0x132], R37 ;  /* 0x0001322506005986 */ /* 0x0003e8000c101532 */
[----:B------:R1:W-:Y:S01]  /*8e40*/  @P1 STG.E.U16 desc[UR50][R2.64+0x130], R38 ;  /* 0x0001302602001986 */ /* 0x0003e2000c101532 */
[----:B0-----:R-:W-:Y:S02]  /*8e50*/  @P0 IMAD.MOV.U32 R4, RZ, RZ, R2 ;  /* 0x000000ffff040224 */ /* 0x001fe400078e0002 */
[----:B------:R-:W-:-:S05]  /*8e60*/  @P0 IMAD.MOV.U32 R5, RZ, RZ, R3 ;  /* 0x000000ffff050224 */ /* 0x000fca00078e0003 */
[----:B------:R1:W-:Y:S02]  /*8e70*/  @P0 STG.E.U16 desc[UR50][R4.64+0x132], R39 ;  /* 0x0001322704000986 */ /* 0x0003e4000c101532 */
.L_x_193:
[----:B------:R-:W-:Y:S05]  /*8e80*/  BSYNC B0 ;  /* 0x0000000000007941 */ /* 0x000fea0003800000 */
.L_x_35:
[----:B-123--:R-:W-:Y:S01]  /*8e90*/  IMAD.U32 R2, RZ, RZ, UR48 ;  /* 0x00000030ff027e24 */ /* 0x00efe2000f8e00ff */
[----:B------:R-:W-:Y:S01]  /*8ea0*/  ULDC.64 UR4, c[0x0][0x650] ;  /* 0x0001940000047ab9 */ /* 0x000fe20000000a00 */
[----:B------:R-:W-:Y:S01]  /*8eb0*/  IMAD.U32 R0, RZ, RZ, UR39 ;  /* 0x00000027ff007e24 */ /* 0x000fe2000f8e00ff */
[----:B------:R1:W-:Y:S01]  /*8ec0*/  SYNCS.ARRIVE.TRANS64.A1T0 RZ, [R112+UR45], RZ ;  /* 0x000000ff70ff79a7 */ /* 0x0003e2000810002d */
[----:B------:R-:W-:Y:S01]  /*8ed0*/  IMAD.U32 R3, RZ, RZ, UR49 ;  /* 0x00000031ff037e24 */ /* 0x000fe2000f8e00ff */
[C---:B------:R-:W-:Y:S01]  /*8ee0*/  LEA R16, P0, R2.reuse, R16, 0x1 ;  /* 0x0000001002107211 */ /* 0x040fe200078008ff */
[----:B----45:R-:W-:Y:S02]  /*8ef0*/  IMAD.MOV.U32 R18, RZ, RZ, -0x1 ;  /* 0xffffffffff127424 */ /* 0x030fe400078e00ff */
[----:B------:R-:W-:Y:S01]  /*8f00*/  IMAD.MOV.U32 R19, RZ, RZ, -0x1 ;  /* 0xffffffffff137424 */ /* 0x000fe200078e00ff */
[----:B------:R-:W-:Y:S01]  /*8f10*/  LEA.HI.X R17, R2, R17, R0, 0x1, P0 ;  /* 0x0000001102117211 */ /* 0x000fe200000f0c00 */
[----:B------:R-:W-:Y:S01]  /*8f20*/  IMAD.MOV.U32 R2, RZ, RZ, -0x1 ;  /* 0xffffffffff027424 */ /* 0x000fe200078e00ff */
[----:B------:R-:W-:-:S02]  /*8f30*/  ISETP.GE.U32.AND P0, PT, R16, UR4, PT ;  /* 0x0000000410007c0c */ /* 0x000fc4000bf06070 */
[----:B------:R-:W-:Y:S02]  /*8f40*/  PRMT R0, RZ, 0x7610, R0 ;  /* 0x00007610ff007816 */ /* 0x000fe40000000000 */
[----:B------:R-:W-:-:S13]  /*8f50*/  ISETP.GE.U32.AND.EX P0, PT, R17, UR5, PT, P0 ;  /* 0x0000000511007c0c */ /* 0x000fda000bf06100 */
[----:B-1----:R-:W-:Y:S05]  /*8f60*/  @P0 BRA `(.L_x_194) ;  /* 0x00000004008c0947 */ /* 0x002fea0003800000 */
[----:B------:R-:W1:Y:S01]  /*8f70*/  S2UR UR7, SR_CTAID.X ;  /* 0x00000000000779c3 */ /* 0x000e620000002500 */
[----:B------:R-:W-:Y:S01]  /*8f80*/  ULDC.64 UR4, c[0x0][0x628] ;  /* 0x00018a0000047ab9 */ /* 0x000fe20000000a00 */
[----:B------:R-:W-:Y:S01]  /*8f90*/  ULDC UR6, c[0x0][0x150] ;  /* 0x0000540000067ab9 */ /* 0x000fe20000000800 */
[----:B------:R-:W-:Y:S01]  /*8fa0*/  ISETP.NE.U32.AND P0, PT, RZ, UR4, PT ;  /* 0x00000004ff007c0c */ /* 0x000fe2000bf05070 */
[----:B------:R-:W-:Y:S01]  /*8fb0*/  ULDC UR15, c[0x0][0x630] ;  /* 0x00018c00000f7ab9 */ /* 0x000fe20000000800 */
[C---:B------:R-:W-:Y:S01]  /*8fc0*/  R2UR UR16, R16.reuse ;  /* 0x00000000101072ca */ /* 0x040fe200000e0000 */
[----:B------:R-:W-:Y:S01]  /*8fd0*/  ULDC UR18, c[0x0][0x154] ;  /* 0x0000550000127ab9 */ /* 0x000fe20000000800 */
[----:B------:R-:W-:Y:S01]  /*8fe0*/  ISETP.NE.AND.EX P0, PT, RZ, UR5, PT, P0 ;  /* 0x00000005ff007c0c */ /* 0x000fe2000bf05300 */
[----:B------:R-:W2:Y:S01]  /*8ff0*/  S2UR UR19, SR_CTAID.Y ;  /* 0x00000000001379c3 */ /* 0x000ea20000002600 */
[----:B------:R-:W-:Y:S02]  /*9000*/  R2UR UR17, R17 ;  /* 0x00000000111172ca */ /* 0x000fe400000e0000 */
[----:B------:R-:W-:-:S02]  /*9010*/  R2UR UR12, R16 ;  /* 0x00000000100c72ca */ /* 0x000fc400000e0000 */
[----:B------:R-:W-:Y:S02]  /*9020*/  R2UR UR13, R17 ;  /* 0x00000000110d72ca */ /* 0x000fe400000e0000 */
[----:B-1----:R-:W-:-:S05]  /*9030*/  I2FP.F32.U32 R0, UR7 ;  /* 0x0000000700007c45 */ /* 0x002fca0008201000 */
[----:B------:R-:W-:-:S04]  /*9040*/  FMUL R0, R0, UR6 ;  /* 0x0000000600007c20 */ /* 0x000fc80008400000 */
[----:B------:R1:W3:Y:S01]  /*9050*/  F2I.U32.TRUNC.NTZ R2, R0 ;  /* 0x0000000000027305 */ /* 0x0002e2000020f000 */
[----:B--2---:R-:W-:Y:S05]  /*9060*/  @!P0 BRA `(.L_x_195) ;  /* 0x0000000000308947 */ /* 0x004fea0003800000 */
        /* <DEDUP_REMOVED lines=12> */
.L_x_195:
[----:B------:R-:W-:Y:S01]  /*9130*/  USHF.R.U64 UR6, UR12, UR15, UR13 ;  /* 0x0000000f0c067299 */ /* 0x000fe2000800120d */
[----:B-1----:R-:W-:Y:S01]  /*9140*/  I2FP.F32.U32 R0, UR19 ;  /* 0x0000001300007c45 */ /* 0x002fe20008201000 */
[----:B------:R-:W-:Y:S01]  /*9150*/  USHF.R.U32.HI UR4, URZ, UR15, UR13 ;  /* 0x0000000f3f047299 */ /* 0x000fe2000801160d */
[----:B---3--:R-:W-:Y:S01]  /*9160*/  R2UR UR14, R2 ;  /* 0x00000000020e72ca */ /* 0x008fe200000e0000 */
[----:B------:R-:W-:Y:S02]  /*9170*/  UIADD3 UR9, UP0, URZ, -UR6, URZ ;  /* 0x800000063f097290 */ /* 0x000fe4000ff1e03f */
[----:B------:R-:W-:Y:S01]  /*9180*/  FMUL R0, R0, UR18 ;  /* 0x0000001200007c20 */ /* 0x000fe20008400000 */
[----:B------:R-:W-:Y:S01]  /*9190*/  ULDC.64 UR12, c[0x0][0x620] ;  /* 0x00018800000c7ab9 */ /* 0x000fe20000000a00 */
[----:B------:R-:W-:Y:S01]  /*91a0*/  UIADD3.X UR4, URZ, ~UR4, URZ, UP0, !UPT ;  /* 0x800000043f047290 */ /* 0x000fe200087fe43f */
[----:B------:R-:W-:Y:S01]  /*91b0*/  UMOV UR10, UR16 ;  /* 0x00000010000a7c82 */ /* 0x000fe20008000000 */
[----:B------:R-:W-:-:S02]  /*91c0*/  UMOV UR11, UR17 ;  /* 0x00000011000b7c82 */ /* 0x000fc40008000000 */
[----:B------:R-:W1:Y:S01]  /*91d0*/  F2I.U32.TRUNC.NTZ R0, R0 ;  /* 0x0000000000007305 */ /* 0x000e62000020f000 */
[----:B------:R-:W-:Y:S02]  /*91e0*/  UIMAD UR4, UR4, UR12, URZ ;  /* 0x0000000c040472a4 */ /* 0x000fe4000f8e023f */
[----:B------:R-:W-:Y:S02]  /*91f0*/  UIMAD.WIDE.U32 UR10, UR9, UR12, UR10 ;  /* 0x0000000c090a72a5 */ /* 0x000fe4000f8e000a */
[----:B------:R-:W-:Y:S01]  /*9200*/  UIMAD UR9, UR9, UR13, UR4 ;  /* 0x0000000d090972a4 */ /* 0x000fe2000f8e0204 */
[----:B------:R-:W-:Y:S01]  /*9210*/  ULDC UR22, c[0x0][0x658] ;  /* 0x0001960000167ab9 */ /* 0x000fe20000000800 */
[----:B------:R-:W-:Y:S02]  /*9220*/  UMOV UR12, 0xffffffff ;  /* 0xffffffff000c7882 */ /* 0x000fe40000000000 */
[----:B------:R-:W-:Y:S01]  /*9230*/  UIADD3 UR11, UR11, UR9, URZ ;  /* 0x000000090b0b7290 */ /* 0x000fe2000fffe03f */
[----:B------:R-:W-:Y:S01]  /*9240*/  ULDC UR13, c[0x0][0x618] ;  /* 0x00018600000d7ab9 */ /* 0x000fe20000000800 */
[----:B------:R-:W-:Y:S01]  /*9250*/  ULDC.64 UR4, c[0x0][0x640] ;  /* 0x0001900000047ab9 */ /* 0x000fe20000000a00 */
[----:B------:R-:W-:Y:S01]  /*9260*/  USHF.L.U32 UR18, UR12, UR22, URZ ;  /* 0x000000160c127299 */ /* 0x000fe2000800063f */
[----:B------:R-:W-:Y:S01]  /*9270*/  ISETP.NE.U32.AND P0, PT, RZ, UR4, PT ;  /* 0x00000004ff007c0c */ /* 0x000fe2000bf05070 */
[----:B------:R-:W-:Y:S01]  /*9280*/  USHF.R.U64 UR12, UR10, UR13, UR11 ;  /* 0x0000000d0a0c7299 */ /* 0x000fe2000800120b */
[----:B-1----:R-:W-:Y:S01]  /*9290*/  R2UR UR16, R0 ;  /* 0x00000000001072ca */ /* 0x002fe200000e0000 */
[----:B------:R-:W-:Y:S01]  /*92a0*/  USHF.R.U32.HI UR10, URZ, UR13, UR11 ;  /* 0x0000000d3f0a7299 */ /* 0x000fe2000801160b */
[----:B------:R-:W-:Y:S01]  /*92b0*/  ISETP.NE.AND.EX P0, PT, RZ, UR5, PT, P0 ;  /* 0x00000005ff007c0c */ /* 0x000fe2000bf05300 */
[----:B------:R-:W-:Y:S01]  /*92c0*/  ULDC UR17, c[0x0][0x608] ;  /* 0x0001820000117ab9 */ /* 0x000fe20000000800 */
[----:B------:R-:W-:-:S02]  /*92d0*/  ULOP3.LUT UR23, URZ, UR18, URZ, 0x33, !UPT ;  /* 0x000000123f177292 */ /* 0x000fc4000f8e333f */
[----:B------:R-:W-:Y:S02]  /*92e0*/  USHF.R.U64 UR18, UR12, UR17, UR10 ;  /* 0x000000110c127299 */ /* 0x000fe4000800120a */
[----:B------:R-:W-:Y:S01]  /*92f0*/  USHF.R.U32.HI UR10, URZ, UR17, UR10 ;  /* 0x000000113f0a7299 */ /* 0x000fe2000801160a */
[----:B------:R-:W-:Y:S01]  /*9300*/  UMOV UR20, 0x1 ;  /* 0x0000000100147882 */ /* 0x000fe20000000000 */
[----:B------:R-:W-:Y:S02]  /*9310*/  UIADD3 UR14, -UR14, URZ, URZ ;  /* 0x0000003f0e0e7290 */ /* 0x000fe4000fffe13f */
[----:B------:R-:W-:Y:S02]  /*9320*/  USHF.L.U32 UR13, UR20, UR22, URZ ;  /* 0x00000016140d7299 */ /* 0x000fe4000800063f */
[----:B------:R-:W-:Y:S01]  /*9330*/  USHF.R.U64 UR20, UR18, UR22, UR10 ;  /* 0x0000001612147299 */ /* 0x000fe2000800120a */
[----:B------:R-:W-:Y:S01]  /*9340*/  ULDC UR15, c[0x0][0x144] ;  /* 0x00005100000f7ab9 */ /* 0x000fe20000000800 */
[----:B------:R-:W-:Y:S01]  /*9350*/  ULDC UR8, c[0x0][0x600] ;  /* 0x0001800000087ab9 */ /* 0x000fe20000000800 */
[----:B------:R-:W-:-:S02]  /*9360*/  UIADD3 UR21, -UR16, URZ, URZ ;  /* 0x0000003f10157290 */ /* 0x000fc4000fffe13f */
[----:B------:R-:W-:Y:S02]  /*9370*/  USHF.R.U32.HI UR17, URZ, UR22, UR10 ;  /* 0x000000163f117299 */ /* 0x000fe4000801160a */
[----:B------:R-:W-:Y:S02]  /*9380*/  UIADD3 UR9, UR8, -0x1, URZ ;  /* 0xffffffff08097890 */ /* 0x000fe4000fffe03f */
[----:B------:R-:W-:Y:S01]  /*9390*/  UIMAD UR22, UR15, UR14, UR7 ;  /* 0x0000000e0f1672a4 */ /* 0x000fe2000f8e0207 */
[----:B------:R-:W-:Y:S01]  /*93a0*/  ULDC UR26, c[0x0][0x148] ;  /* 0x00005200001a7ab9 */ /* 0x000fe20000000800 */
[----:B------:R-:W-:Y:S01]  /*93b0*/  ULDC UR24, c[0x0][0x648] ;  /* 0x0001920000187ab9 */ /* 0x000fe20000000800 */
[----:B------:R-:W-:Y:S01]  /*93c0*/  ULDC UR25, c[0x0][0x638] ;  /* 0x00018e0000197ab9 */ /* 0x000fe20000000800 */
        /* <DEDUP_REMOVED lines=12> */
.L_x_196:
[----:B------:R-:W-:Y:S01]  /*9490*/  UISETP.NE.AND UP0, UPT, UR38, URZ, UPT ;  /* 0x0000003f2600728c */ /* 0x000fe2000bf05270 */
[----:B------:R-:W-:Y:S01]  /*94a0*/  IMAD.MOV.U32 R0, RZ, RZ, 0x1 ;  /* 0x00000001ff007424 */ /* 0x000fe200078e00ff */
[----:B------:R-:W-:Y:S01]  /*94b0*/  USHF.R.U64 UR4, UR16, UR24, UR17 ;  /* 0x0000001810047299 */ /* 0x000fe20008001211 */
[----:B------:R-:W-:Y:S01]  /*94c0*/  IMAD.U32 R19, RZ, RZ, UR6 ;  /* 0x00000006ff137e24 */ /* 0x000fe2000f8e00ff */
[----:B------:R-:W-:Y:S02]  /*94d0*/  ULOP3.LUT UR18, UR18, UR23, URZ, 0xc0, !UPT ;  /* 0x0000001712127292 */ /* 0x000fe4000f8ec03f */
[----:B------:R-:W-:Y:S02]  /*94e0*/  UIADD3 UR5, -UR4, URZ, URZ ;  /* 0x0000003f04057290 */ /* 0x000fe4000fffe13f */
[----:B------:R-:W-:Y:S02]  /*94f0*/  ULOP3.LUT UR9, UR12, UR9, URZ, 0xc0, !UPT ;  /* 0x000000090c097292 */ /* 0x000fe4000f8ec03f */
[----:B------:R-:W-:-:S02]  /*9500*/  UIMAD UR4, UR13, UR4, UR18 ;  /* 0x000000040d0472a4 */ /* 0x000fc4000f8e0212 */
[----:B------:R-:W-:Y:S02]  /*9510*/  @UP0 UIMAD UR22, UR26, UR21, UR19 ;  /* 0x000000151a1602a4 */ /* 0x000fe4000f8e0213 */
[----:B------:R-:W-:Y:S01]  /*9520*/  UIMAD UR5, UR5, UR25, UR20 ;  /* 0x00000019050572a4 */ /* 0x000fe2000f8e0214 */
[----:B------:R-:W-:Y:S02]  /*9530*/  ULDC UR7, c[0x0][0x610] ;  /* 0x0001840000077ab9 */ /* 0x000fe40000000800 */
[----:B------:R-:W-:Y:S02]  /*9540*/  UIMAD UR4, UR4, UR7, UR22 ;  /* 0x00000007040472a4 */ /* 0x000fe4000f8e0216 */
[----:B------:R-:W-:-:S04]  /*9550*/  UIMAD UR5, UR5, UR8, UR9 ;  /* 0x00000008050572a4 */ /* 0x000fc8000f8e0209 */
[----:B------:R-:W-:Y:S02]  /*9560*/  USEL UR7, UR5, UR4, !UP0 ;  /* 0x0000000405077287 */ /* 0x000fe4000c000000 */
[----:B------:R-:W-:-:S04]  /*9570*/  USEL UR4, UR4, UR5, !UP0 ;  /* 0x0000000504047287 */ /* 0x000fc8000c000000 */
[----:B------:R-:W-:Y:S02]  /*9580*/  IMAD.U32 R2, RZ, RZ, UR7 ;  /* 0x00000007ff027e24 */ /* 0x000fe4000f8e00ff */
[----:B------:R-:W-:-:S07]  /*9590*/  IMAD.U32 R18, RZ, RZ, UR4 ;  /* 0x00000004ff127e24 */ /* 0x000fce000f8e00ff */
.L_x_194:
[----:B------:R-:W-:Y:S02]  /*95a0*/  LOP3.LUT P0, RZ, R0, 0xff, RZ, 0xc0, !PT ;  /* 0x000000ff00ff7812 */ /* 0x000fe4000780c0ff */
[----:B------:R-:W-:-:S11]  /*95b0*/  LOP3.LUT R118, R118, 0x1, RZ, 0x3c, !PT ;  /* 0x0000000176767812 */ /* 0x000fd600078e3cff */
[----:B------:R-:W-:Y:S05]  /*95c0*/  @P0 BRA `(.L_x_197) ;  /* 0xffffff8000700947 */ /* 0x000fea000383ffff */
[----:B------:R-:W-:Y:S05]  /*95d0*/  EXIT ;  /* 0x000000000000794d */ /* 0x000fea0003800000 */
.L_x_16:
[----:B------:R-:W-:-:S08]  /*95e0*/  ISETP.NE.AND P0, PT, RZ, UR6, PT ;  /* 0x00000006ff007c0c */ /* 0x000fd0000bf05270 */
[----:B------:R-:W0:-:S00]  /*95f0*/  USETMAXREG.DEALLOC.CTAPOOL 0x28 ;  /* 0x00000028000079c8 */ /* 0x000e0000080e0500 */
[----:B------:R-:W-:Y:S05]  /*9600*/  @P0 EXIT ;  /* 0x000000000000094d */ /* 0x000fea0003800000 */
[----:B0-----:R-:W-:Y:S01]  /*9610*/  LOP3.LUT P0, RZ, R0, 0xff, RZ, 0xc0, !PT ;  /* 0x000000ff00ff7812 */ /* 0x001fe2000780c0ff */
[----:B------:R-:W-:Y:S02]  /*9620*/  IMAD.MOV.U32 R8, RZ, RZ, 0x1 ;  /* 0x00000001ff087424 */ /* 0x000fe400078e00ff */
[----:B------:R-:W-:-:S10]  /*9630*/  IMAD.MOV.U32 R0, RZ, RZ, RZ ;  /* 0x000000ffff007224 */ /* 0x000fd400078e00ff */
[----:B------:R-:W-:Y:S05]  /*9640*/  @!P0 BRA `(.L_x_198) ;  /* 0x0000000c005c8947 */ /* 0x000fea0003800000 */
[----:B------:R-:W0:Y:S01]  /*9650*/  S2R R11, SR_CgaCtaId ;  /* 0x00000000000b7919 */ /* 0x000e220000008800 */
[----:B------:R-:W-:Y:S01]  /*9660*/  LOP3.LUT P0, RZ, R3, 0x1f, RZ, 0xc0, !PT ;  /* 0x0000001f03ff7812 */ /* 0x000fe2000780c0ff */
[----:B------:R-:W-:Y:S01]  /*9670*/  ULDC UR5, c[0x0][0x658] ;  /* 0x0001960000057ab9 */ /* 0x000fe20000000800 */
[----:B------:R-:W-:Y:S01]  /*9680*/  UMOV UR6, 0xffffffff ;  /* 0xffffffff00067882 */ /* 0x000fe20000000000 */
[----:B------:R-:W-:Y:S01]  /*9690*/  BSSY B0, `(.L_x_198) ;  /* 0x00000d2000007945 */ /* 0x000fe20003800000 */
[----:B------:R-:W-:Y:S01]  /*96a0*/  USHF.L.U32 UR6, UR6, UR5, URZ ;  /* 0x0000000506067299 */ /* 0x000fe2000800063f */
[C---:B------:R-:W-:Y:S01]  /*96b0*/  ISETP.NE.AND P3, PT, R4.reuse, RZ, PT ;  /* 0x000000ff0400720c */ /* 0x040fe20003f65270 */
[----:B------:R-:W-:Y:S01]  /*96c0*/  IMAD.MOV.U32 R9, RZ, RZ, 0x1 ;  /* 0x00000001ff097424 */ /* 0x000fe200078e00ff */
[----:B------:R-:W-:Y:S01]  /*96d0*/  ISETP.NE.OR P0, PT, R4, RZ, !P0 ;  /* 0x000000ff0400720c */ /* 0x000fe20004705670 */
[----:B------:R-:W-:Y:S01]  /*96e0*/  IMAD.MOV.U32 R8, RZ, RZ, 0x1 ;  /* 0x00000001ff087424 */ /* 0x000fe200078e00ff */
[----:B------:R-:W-:Y:S01]  /*96f0*/  ULDC UR4, c[0x0][0x600] ;  /* 0x0001800000047ab9 */ /* 0x000fe20000000800 */
[----:B------:R-:W-:Y:S01]  /*9700*/  IMAD.MOV.U32 R0, RZ, RZ, RZ ;  /* 0x000000ffff007224 */ /* 0x000fe200078e00ff */
[----:B------:R-:W-:Y:S01]  /*9710*/  UMOV UR7, 0x1 ;  /* 0x0000000100077882 */ /* 0x000fe20000000000 */
[----:B------:R-:W-:-:S02]  /*9720*/  UIADD3 UR21, UR37, 0x1, URZ ;  /* 0x0000000125157890 */ /* 0x000fc4000fffe03f */
[----:B------:R-:W-:Y:S02]  /*9730*/  ULOP3.LUT UR13, UR40, 0x2, URZ, 0xfc, !UPT ;  /* 0x00000002280d7892 */ /* 0x000fe4000f8efc3f */
[----:B------:R-:W-:Y:S02]  /*9740*/  UIADD3 UR4, UR4, -0x1, URZ ;  /* 0xffffffff04047890 */ /* 0x000fe4000fffe03f */
[----:B------:R-:W-:Y:S02]  /*9750*/  USHF.L.U32 UR5, UR7, UR5, URZ ;  /* 0x0000000507057299 */ /* 0x000fe4000800063f */
[----:B------:R-:W-:Y:S01]  /*9760*/  ULOP3.LUT UR6, URZ, UR6, URZ, 0x33, !UPT ;  /* 0x000000063f067292 */ /* 0x000fe2000f8e333f */
[----:B------:R-:W-:Y:S01]  /*9770*/  ULDC.64 UR30, c[0x0][0x198] ;  /* 0x00006600001e7ab9 */ /* 0x000fe20000000a00 */
[----:B0-----:R-:W-:-:S10]  /*9780*/  LOP3.LUT R11, R11, 0x1, RZ, 0xc0, !PT ;  /* 0x000000010b0b7812 */ /* 0x001fd400078ec0ff */
.L_x_210:
[----:B------:R-:W-:-:S03]  /*9790*/  UMOV UR7, 0xffffffff ;  /* 0xffffffff00077882 */ /* 0x000fc60000000000 */
[----:B------:R-:W-:Y:S05]  /*97a0*/  BRA.DIV UR7, `(.L_x_199) ;  /* 0x00000012071c7947 */ /* 0x000fea000b800000 */
[----:B------:R-:W-:-:S13]  /*97b0*/  ELECT P6, URZ, PT ;  /* 0x00000000003f782f */ /* 0x000fda00038c0000 */
.L_x_223:
[----:B------:R-:W0:Y:S01]  /*97c0*/  LDC R3, c[0x0][0x28c] ;  /* 0x0000a300ff037b82 */ /* 0x000e220000000800 */
[----:B------:R-:W-:Y:S01]  /*97d0*/  BSSY B1, `(.L_x_200) ;  /* 0x0000048000017945 */ /* 0x000fe20003800000 */
[----:B0-----:R-:W-:-:S13]  /*97e0*/  ISETP.LT.OR P6, PT, R3, 0x1, !P6 ;  /* 0x000000010300780c */ /* 0x001fda00077c1670 */
[----:B------:R-:W-:Y:S05]  /*97f0*/  @P6 BRA `(.L_x_201) ;  /* 0x0000000400146947 */ /* 0x000fea0003800000 */
[----:B------:R-:W-:Y:S02]  /*9800*/  IMAD R3, R2, 0x2, R11 ;  /* 0x0000000202037824 */ /* 0x000fe400078e020b */
[----:B------:R-:W-:Y:S02]  /*9810*/  IMAD.SHL.U32 R18, R18, 0x40, RZ ;  /* 0x0000004012127824 */ /* 0x000fe400078e00ff */
[----:B------:R-:W-:Y:S02]  /*9820*/  IMAD.MOV.U32 R12, RZ, RZ, RZ ;  /* 0x000000ffff0c7224 */ /* 0x000fe400078e00ff */
[----:B------:R-:W-:Y:S02]  /*9830*/  IMAD.U32 R13, RZ, RZ, UR21 ;  /* 0x00000015ff0d7e24 */ /* 0x000fe4000f8e00ff */
[----:B------:R-:W-:Y:S02]  /*9840*/  IMAD.MOV.U32 R2, RZ, RZ, R8 ;  /* 0x000000ffff027224 */ /* 0x000fe400078e0008 */
[----:B------:R-:W-:-:S02]  /*9850*/  IMAD.MOV.U32 R4, RZ, RZ, R0 ;  /* 0x000000ffff047224 */ /* 0x000fc400078e0000 */
[----:B------:R-:W-:-:S07]  /*9860*/  IMAD R6, R3, 0x50, RZ ;  /* 0x0000005003067824 */ /* 0x000fce00078e02ff */
.L_x_205:
[----:B------:R-:W0:Y:S01]  /*9870*/  S2R R10, SR_CgaCtaId ;  /* 0x00000000000a7919 */ /* 0x000e220000008800 */
[----:B------:R-:W-:Y:S01]  /*9880*/  MOV R3, 0x400 ;  /* 0x0000040000037802 */ /* 0x000fe20000000f00 */
[----:B------:R-:W1:Y:S03]  /*9890*/  @!P3 LDC R5, c[0x0][0x500] ;  /* 0x00014000ff05bb82 */ /* 0x000e660000000800 */
[----:B0-----:R-:W-:Y:S02]  /*98a0*/  LEA R7, R10, R3, 0x18 ;  /* 0x000000030a077211 */ /* 0x001fe400078ec0ff */
[----:B------:R-:W-:-:S03]  /*98b0*/  SHF.L.U32 R3, R2, 0x1f, RZ ;  /* 0x0000001f02037819 */ /* 0x000fc600000006ff */
[----:B------:R-:W-:-:S04]  /*98c0*/  IMAD R10, R4, 0x8, R7 ;  /* 0x00000008040a7824 */ /* 0x000fc800078e0207 */
[----:B------:R-:W0:Y:S02]  /*98d0*/  SYNCS.PHASECHK.TRANS64.TRYWAIT P1, [R10+URZ+0x20], R3 ;  /* 0x000020030a0075a7 */ /* 0x000e24000802017f */
[----:B01----:R-:W-:Y:S05]  /*98e0*/  @!P1 BRA `(.L_x_202) ;  /* 0x0000000c00ec9947 */ /* 0x003fea0003800000 */
.L_x_224:
[----:B------:R-:W-:Y:S01]  /*98f0*/  UPRMT UR7, UR13, 0x9910, URZ ;  /* 0x000099100d077896 */ /* 0x000fe2000800003f */
[----:B------:R1:W-:Y:S03]  /*9900*/  @!P3 SYNCS.ARRIVE.TRANS64 RZ, [R10+URZ], R5 ;  /* 0x000000050affb9a7 */ /* 0x0003e6000800003f */
[----:B------:R-:W-:-:S06]  /*9910*/  UISETP.NE.AND UP0, UPT, UR7, 0x2, UPT ;  /* 0x000000020700788c */ /* 0x000fcc000bf05270 */
[----:B------:R-:W-:-:S13]  /*9920*/  PLOP3.LUT P1, PT, PT, PT, UP0, 0x80, 0x0 ;  /* 0x000000000000781c */ /* 0x000fda0003f2f008 */
[----:B-1----:R-:W-:Y:S05]  /*9930*/  @P1 BRA `(.L_x_203) ;  /* 0x0000000000041947 */ /* 0x002fea0003800000 */
[----:B------:R-:W-:Y:S01]  /*9940*/  BPT.TRAP 0x1 ;  /* 0x000000040000795c */ /* 0x000fe20000300000 */
.L_x_203:
[----:B------:R-:W-:Y:S05]  /*9950*/  @P0 BRA `(.L_x_204) ;  /* 0x0000000000040947 */ /* 0x000fea0003800000 */
[----:B------:R-:W-:Y:S01]  /*9960*/  BPT.TRAP 0x1 ;  /* 0x000000040000795c */ /* 0x000fe20000300000 */
.L_x_204:
[----:B0-----:R-:W-:Y:S01]  /*9970*/  IMAD R3, R4, 0x4, R11 ;  /* 0x0000000404037824 */ /* 0x001fe200078e020b */
[----:B------:R-:W-:Y:S01]  /*9980*/  R2UR UR34, R12 ;  /* 0x000000000c2272ca */ /* 0x000fe200000e0000 */
[--C-:B------:R-:W-:Y:S01]  /*9990*/  IMAD R5, R4, 0x4000, R7.reuse ;  /* 0x0000400004057824 */ /* 0x100fe200078e0207 */
[----:B------:R-:W-:Y:S01]  /*99a0*/  R2UR UR33, R10 ;  /* 0x000000000a2172ca */ /* 0x000fe200000e0000 */
[----:B------:R-:W-:Y:S01]  /*99b0*/  IMAD R3, R3, 0x1400, RZ ;  /* 0x0000140003037824 */ /* 0x000fe200078e02ff */
[----:B------:R-:W-:Y:S01]  /*99c0*/  R2UR UR36, R19 ;  /* 0x00000000132472ca */ /* 0x000fe200000e0000 */
[----:B------:R-:W-:Y:S01]  /*99d0*/  VIADD R13, R13, 0xffffffff ;  /* 0xffffffff0d0d7836 */ /* 0x000fe20000000000 */
[----:B------:R-:W-:Y:S01]  /*99e0*/  R2UR UR24, R5 ;  /* 0x00000000051872ca */ /* 0x000fe200000e0000 */
[----:B------:R-:W-:Y:S01]  /*99f0*/  IMAD R3, R3, 0x2, R7 ;  /* 0x0000000203037824 */ /* 0x000fe200078e0207 */
[----:B------:R-:W-:Y:S01]  /*9a00*/  R2UR UR35, R18 ;  /* 0x00000000122372ca */ /* 0x000fe200000e0000 */
[----:B------:R-:W-:Y:S01]  /*9a10*/  UIADD3 UR14, UP0, UR30, 0xf0, URZ ;  /* 0x000000f01e0e7890 */ /* 0x000fe2000ff1e03f */
[----:B------:R-:W-:Y:S01]  /*9a20*/  R2UR UR19, R6 ;  /* 0x00000000061372ca */ /* 0x000fe200000e0000 */
[----:B------:R-:W-:Y:S01]  /*9a30*/  UIADD3 UR42, UP1, UR30, 0x1f0, URZ ;  /* 0x000001f01e2a7890 */ /* 0x000fe2000ff3e03f */
[----:B------:R-:W-:Y:S01]  /*9a40*/  R2UR UR8, R3 ;  /* 0x00000000030872ca */ /* 0x000fe200000e0000 */
[----:B------:R-:W-:Y:S01]  /*9a50*/  UIADD3.X UR15, URZ, UR31, URZ, UP0, !UPT ;  /* 0x0000001f3f0f7290 */ /* 0x000fe200087fe43f */
[----:B------:R-:W-:Y:S01]  /*9a60*/  ISETP.GT.AND P2, PT, R13, 0x1, PT ;  /* 0x000000010d00780c */ /* 0x000fe20003f44270 */
[----:B------:R-:W-:Y:S01]  /*9a70*/  UIADD3 UR26, UR34, 0x40, URZ ;  /* 0x00000040221a7890 */ /* 0x000fe2000fffe03f */
[----:B------:R-:W-:Y:S01]  /*9a80*/  VIADD R4, R4, 0x1 ;  /* 0x0000000104047836 */ /* 0x000fe20000000000 */
[----:B------:R-:W-:Y:S01]  /*9a90*/  UIADD3.X UR43, URZ, UR31, URZ, UP1, !UPT ;  /* 0x0000001f3f2b7290 */ /* 0x000fe20008ffe43f */
[----:B------:R-:W-:Y:S01]  /*9aa0*/  VIADD R12, R12, 0x80 ;  /* 0x000000800c0c7836 */ /* 0x000fe20000000000 */
[----:B------:R-:W-:-:S02]  /*9ab0*/  UIADD3 UR32, UR24, 0x180, URZ ;  /* 0x0000018018207890 */ /* 0x000fc4000fffe03f */
[----:B------:R-:W-:Y:S01]  /*9ac0*/  UIADD3 UR24, UR24, 0x2180, URZ ;  /* 0x0000218018187890 */ /* 0x000fe2000fffe03f */
[----:B------:R-:W-:Y:S01]  /*9ad0*/  ISETP.NE.AND P1, PT, R4, 0x4, PT ;  /* 0x000000040400780c */ /* 0x000fe20003f25270 */
[----:B------:R-:W-:Y:S01]  /*9ae0*/  UMOV UR22, 0x0 ;  /* 0x0000000000167882 */ /* 0x000fe20000000000 */
[----:B------:R-:W-:Y:S01]  /*9af0*/  UMOV UR23, 0x10000000 ;  /* 0x1000000000177882 */ /* 0x000fe20000000000 */
[----:B------:R-:W-:Y:S01]  /*9b00*/  UIADD3 UR16, UR8, 0x10180, URZ ;  /* 0x0001018008107890 */ /* 0x000fe2000fffe03f */
[----:B------:R-:W-:Y:S01]  /*9b10*/  SEL R3, RZ, 0x1, P1 ;  /* 0x00000001ff037807 */ /* 0x000fe20000800000 */
[----:B------:R-:W-:Y:S01]  /*9b20*/  UIADD3 UR8, UR8, 0x15180, URZ ;  /* 0x0001518008087890 */ /* 0x000fe2000fffe03f */
[----:B------:R0:W-:Y:S01]  /*9b30*/  UTMALDG.3D [UR32], [UR14], desc[UR22] ;  /* 0x000016200e0075b4 */ /* 0x0001e20008011000 */
[----:B------:R-:W-:Y:S01]  /*9b40*/  UMOV UR25, UR33 ;  /* 0x0000002100197c82 */ /* 0x000fe20008000000 */
[----:B------:R-:W-:Y:S01]  /*9b50*/  UMOV UR28, UR36 ;  /* 0x00000024001c7c82 */ /* 0x000fe20008000000 */
[----:B------:R-:W-:Y:S01]  /*9b60*/  UMOV UR27, UR35 ;  /* 0x00000023001b7c82 */ /* 0x000fe20008000000 */
[----:B------:R-:W-:Y:S01]  /*9b70*/  UMOV UR7, 0x30000 ;  /* 0x0003000000077882 */ /* 0x000fe20000000000 */
[----:B------:R-:W-:Y:S01]  /*9b80*/  UMOV UR17, UR33 ;  /* 0x0000002100117c82 */ /* 0x000fe20008000000 */
[----:B------:R-:W-:Y:S01]  /*9b90*/  UMOV UR18, UR34 ;  /* 0x0000002200127c82 */ /* 0x000fe20008000000 */
[----:B------:R-:W-:Y:S01]  /*9ba0*/  UMOV UR20, UR36 ;  /* 0x0000002400147c82 */ /* 0x000fe20008000000 */
[----:B------:R-:W-:Y:S01]  /*9bb0*/  UMOV UR9, UR33 ;  /* 0x0000002100097c82 */ /* 0x000fe20008000000 */
[----:B------:R-:W-:Y:S01]  /*9bc0*/  UMOV UR11, UR19 ;  /* 0x00000013000b7c82 */ /* 0x000fe20008000000 */
[----:B------:R-:W-:Y:S01]  /*9bd0*/  UMOV UR12, UR36 ;  /* 0x00000024000c7c82 */ /* 0x000fe20008000000 */
[----:B------:R0:W-:Y:S01]  /*9be0*/  UTMALDG.3D [UR24], [UR14], desc[UR22] ;  /* 0x000016180e0075b4 */ /* 0x0001e20008011000 */
[----:B------:R-:W-:Y:S01]  /*9bf0*/  UMOV UR10, UR26 ;  /* 0x0000001a000a7c82 */ /* 0x000fe20008000000 */
[----:B------:R-:W-:-:S02]  /*9c00*/  LOP3.LUT R2, R2, R3, RZ, 0x3c, !PT ;  /* 0x0000000302027212 */ /* 0x000fc400078e3cff */
[----:B------:R-:W-:Y:S01]  /*9c10*/  SEL R4, R4, RZ, P1 ;  /* 0x000000ff04047207 */ /* 0x000fe20000800000 */
[----:B------:R0:W-:Y:S01]  /*9c20*/  UTMALDG.3D.MULTICAST [UR16], [UR42], UR7, desc[UR22] ;  /* 0x000016102a0073b4 */ /* 0x0001e20008011807 */
[----:B------:R0:W-:Y:S02]  /*9c30*/  UTMALDG.3D.MULTICAST [UR8], [UR42], UR7, desc[UR22] ;  /* 0x000016082a0073b4 */ /* 0x0001e40008011807 */
[----:B0-----:R-:W-:Y:S05]  /*9c40*/  @P2 BRA `(.L_x_205) ;  /* 0xfffffffc00082947 */ /* 0x001fea000383ffff */
.L_x_201:
[----:B------:R-:W-:Y:S05]  /*9c50*/  BSYNC B1 ;  /* 0x0000000000017941 */ /* 0x000fea0003800000 */
.L_x_200:
[----:B------:R-:W-:Y:S01]  /*9c60*/  LOP3.LUT P4, RZ, R9, 0xff, RZ, 0xc0, !PT ;  /* 0x000000ff09ff7812 */ /* 0x000fe2000788c0ff */
[----:B------:R-:W-:Y:S01]  /*9c70*/  VIADD R0, R0, UR37 ;  /* 0x0000002500007c36 */ /* 0x000fe20008000000 */
[----:B------:R-:W-:Y:S01]  /*9c80*/  ULDC.64 UR8, c[0x0][0x650] ;  /* 0x0001940000087ab9 */ /* 0x000fe20000000a00 */
[----:B------:R-:W-:Y:S01]  /*9c90*/  BSSY B1, `(.L_x_206) ;  /* 0x000006f000017945 */ /* 0x000fe20003800000 */
[----:B------:R-:W-:Y:S01]  /*9ca0*/  IMAD.MOV.U32 R18, RZ, RZ, -0x1 ;  /* 0xffffffffff127424 */ /* 0x000fe200078e00ff */
[----:B------:R-:W-:Y:S01]  /*9cb0*/  PRMT R9, RZ, 0x7610, R9 ;  /* 0x00007610ff097816 */ /* 0x000fe20000000009 */
[----:B------:R-:W-:Y:S01]  /*9cc0*/  IMAD.MOV.U32 R19, RZ, RZ, -0x1 ;  /* 0xffffffffff137424 */ /* 0x000fe200078e00ff */
[C---:B------:R-:W-:Y:S02]  /*9cd0*/  ISETP.GT.U32.AND P1, PT, R0.reuse, 0x3, PT ;  /* 0x000000030000780c */ /* 0x040fe40003f24070 */
[----:B------:R-:W-:Y:S02]  /*9ce0*/  SHF.R.U32.HI R2, RZ, 0x2, R0 ;  /* 0x00000002ff027819 */ /* 0x000fe40000011600 */
[----:B------:R-:W-:-:S02]  /*9cf0*/  LOP3.LUT R0, R0, 0x3, RZ, 0xc0, !PT ;  /* 0x0000000300007812 */ /* 0x000fc400078ec0ff */
[----:B------:R-:W0:Y:S01]  /*9d00*/  @P4 S2R R4, SR_CgaCtaId ;  /* 0x0000000000044919 */ /* 0x000e220000008800 */
[----:B------:R-:W-:Y:S02]  /*9d10*/  @P4 MOV R3, 0x400 ;  /* 0x0000040000034802 */ /* 0x000fe40000000f00 */
[----:B------:R-:W-:-:S04]  /*9d20*/  LOP3.LUT R2, R2, 0x1, RZ, 0xc0, !PT ;  /* 0x0000000102027812 */ /* 0x000fc800078ec0ff */
[----:B------:R-:W-:Y:S02]  /*9d30*/  ISETP.NE.U32.AND P2, PT, R2, 0x1, PT ;  /* 0x000000010200780c */ /* 0x000fe40003f45070 */
[----:B0-----:R-:W-:Y:S01]  /*9d40*/  @P4 LEA R3, R4, R3, 0x18 ;  /* 0x0000000304034211 */ /* 0x001fe200078ec0ff */
[----:B------:R-:W-:-:S03]  /*9d50*/  IMAD.U32 R4, RZ, RZ, UR37 ;  /* 0x00000025ff047e24 */ /* 0x000fc6000f8e00ff */
[----:B------:R0:W-:Y:S01]  /*9d60*/  @P4 SYNCS.ARRIVE.TRANS64.A1T0 RZ, [R3+URZ+0x78], RZ ;  /* 0x000078ff03ff49a7 */ /* 0x0001e2000810003f */
[----:B------:R-:W-:Y:S02]  /*9d70*/  IADD3 R16, P4, R16, UR48, RZ ;  /* 0x0000003010107c10 */ /* 0x000fe4000ff9e0ff */
[----:B------:R-:W-:Y:S02]  /*9d80*/  ISETP.LT.U32.AND P1, PT, R4, 0x4, P1 ;  /* 0x000000040400780c */ /* 0x000fe40000f21070 */
[----:B------:R-:W-:Y:S02]  /*9d90*/  IADD3.X R17, R17, UR39, RZ, P4, !PT ;  /* 0x0000002711117c10 */ /* 0x000fe4000a7fe4ff */
[----:B------:R-:W-:Y:S02]  /*9da0*/  ISETP.GE.U32.AND P4, PT, R16, UR8, PT ;  /* 0x0000000810007c0c */ /* 0x000fe4000bf86070 */
[----:B0-----:R-:W-:Y:S02]  /*9db0*/  SEL R3, RZ, 0x1, !P1 ;  /* 0x00000001ff037807 */ /* 0x001fe40004800000 */
[----:B------:R-:W-:-:S02]  /*9dc0*/  ISETP.GE.U32.AND.EX P1, PT, R17, UR9, PT, P4 ;  /* 0x0000000911007c0c */ /* 0x000fc4000bf26140 */
[----:B------:R-:W-:-:S04]  /*9dd0*/  ISETP.GT.U32.AND P2, PT, R4, 0x3, !P2 ;  /* 0x000000030400780c */ /* 0x000fc80005744070 */
[----:B------:R-:W-:-:S04]  /*9de0*/  SEL R2, RZ, 0x1, !P2 ;  /* 0x00000001ff027807 */ /* 0x000fc80005000000 */
[--C-:B------:R-:W-:Y:S01]  /*9df0*/  LOP3.LUT R8, R2, R8, R3.reuse, 0x96, !PT ;  /* 0x0000000802087212 */ /* 0x100fe200078e9603 */
[----:B------:R-:W-:Y:S01]  /*9e00*/  IMAD.MOV.U32 R2, RZ, RZ, -0x1 ;  /* 0xffffffffff027424 */ /* 0x000fe200078e00ff */
[----:B------:R-:W-:Y:S01]  /*9e10*/  PRMT R3, RZ, 0x7610, R3 ;  /* 0x00007610ff037816 */ /* 0x000fe20000000003 */
[----:B------:R-:W-:Y:S06]  /*9e20*/  @P1 BRA `(.L_x_207) ;  /* 0x0000000400541947 */ /* 0x000fec0003800000 */
[----:B------:R-:W0:Y:S01]  /*9e30*/  S2UR UR7, SR_CTAID.X ;  /* 0x00000000000779c3 */ /* 0x000e220000002500 */
[----:B------:R-:W-:Y:S01]  /*9e40*/  ULDC.64 UR8, c[0x0][0x628] ;  /* 0x00018a0000087ab9 */ /* 0x000fe20000000a00 */
[----:B------:R-:W-:Y:S01]  /*9e50*/  ULDC UR10, c[0x0][0x150] ;  /* 0x00005400000a7ab9 */ /* 0x000fe20000000800 */
[----:B------:R-:W-:Y:S01]  /*9e60*/  ISETP.NE.U32.AND P1, PT, RZ, UR8, PT ;  /* 0x00000008ff007c0c */ /* 0x000fe2000bf25070 */
[----:B------:R-:W-:Y:S01]  /*9e70*/  ULDC UR11, c[0x0][0x630] ;  /* 0x00018c00000b7ab9 */ /* 0x000fe20000000800 */
[----:B------:R-:W-:Y:S01]  /*9e80*/  ULDC UR14, c[0x0][0x154] ;  /* 0x00005500000e7ab9 */ /* 0x000fe20000000800 */
[----:B------:R-:W-:Y:S01]  /*9e90*/  IMAD.MOV.U32 R2, RZ, RZ, R16 ;  /* 0x000000ffff027224 */ /* 0x000fe200078e0010 */
[----:B------:R-:W-:Y:S01]  /*9ea0*/  ISETP.NE.AND.EX P1, PT, RZ, UR9, PT, P1 ;  /* 0x00000009ff007c0c */ /* 0x000fe2000bf25310 */
[----:B------:R-:W1:Y:S01]  /*9eb0*/  S2UR UR12, SR_CTAID.Y ;  /* 0x00000000000c79c3 */ /* 0x000e620000002600 */
[----:B0-----:R-:W-:-:S05]  /*9ec0*/  I2FP.F32.U32 R3, UR7 ;  /* 0x0000000700037c45 */ /* 0x001fca0008201000 */
[----:B------:R-:W-:Y:S01]  /*9ed0*/  FMUL R10, R3, UR10 ;  /* 0x0000000a030a7c20 */ /* 0x000fe20008400000 */
[----:B------:R-:W-:-:S05]  /*9ee0*/  IMAD.MOV.U32 R3, RZ, RZ, R17 ;  /* 0x000000ffff037224 */ /* 0x000fca00078e0011 */
[----:B------:R-:W-:Y:S05]  /*9ef0*/  @!P1 BRA `(.L_x_208) ;  /* 0x0000000000289947 */ /* 0x000fea0003800000 */
[----:B------:R-:W-:Y:S02]  /*9f00*/  ULDC UR10, c[0x0][0x634] ;  /* 0x00018d00000a7ab9 */ /* 0x000fe40000000800 */
[----:B------:R-:W-:-:S05]  /*9f10*/  IADD3 R7, P1, R16, UR10, RZ ;  /* 0x0000000a10077c10 */ /* 0x000fca000ff3e0ff */
[----:B------:R-:W-:-:S04]  /*9f20*/  IMAD.X R13, RZ, RZ, R17, P1 ;  /* 0x000000ffff0d7224 */ /* 0x000fc800008e0611 */
[----:B------:R-:W-:-:S04]  /*9f30*/  IMAD.WIDE.U32 R4, R13, UR8, RZ ;  /* 0x000000080d047c25 */ /* 0x000fc8000f8e00ff */
[----:B------:R-:W-:-:S04]  /*9f40*/  IMAD.WIDE.U32 R4, P1, R7, UR9, R4 ;  /* 0x0000000907047c25 */ /* 0x000fc8000f820004 */
[----:B------:R-:W-:-:S04]  /*9f50*/  IMAD.WIDE.U32 R6, R7, UR8, RZ ;  /* 0x0000000807067c25 */ /* 0x000fc8000f8e00ff */
[----:B------:R-:W-:Y:S01]  /*9f60*/  IMAD.X R3, RZ, RZ, RZ, P1 ;  /* 0x000000ffff037224 */ /* 0x000fe200008e06ff */
[----:B------:R-:W-:Y:S01]  /*9f70*/  IADD3 RZ, P1, R7, R4, RZ ;  /* 0x0000000407ff7210 */ /* 0x000fe20007f3e0ff */
[----:B------:R-:W-:-:S04]  /*9f80*/  IMAD.MOV.U32 R2, RZ, RZ, R5 ;  /* 0x000000ffff027224 */ /* 0x000fc800078e0005 */
[----:B------:R-:W-:-:S08]  /*9f90*/  IMAD.WIDE.U32.X R2, R13, UR9, R2, P1 ;  /* 0x000000090d027c25 */ /* 0x000fd000088e0402 */
.L_x_208:
[--C-:B------:R-:W-:Y:S01]  /*9fa0*/  SHF.R.U64 R19, R2, UR11, R3.reuse ;  /* 0x0000000b02137c19 */ /* 0x100fe20008001203 */
[----:B------:R-:W0:Y:S01]  /*9fb0*/  F2I.U32.TRUNC.NTZ R10, R10 ;  /* 0x0000000a000a7305 */ /* 0x000e22000020f000 */
[----:B------:R-:W-:Y:S01]  /*9fc0*/  SHF.R.U32.HI R2, RZ, UR11, R3 ;  /* 0x0000000bff027c19 */ /* 0x000fe20008011603 */
[----:B------:R-:W-:Y:S01]  /*9fd0*/  ULDC.64 UR8, c[0x0][0x620] ;  /* 0x0001880000087ab9 */ /* 0x000fe20000000a00 */
[----:B------:R-:W-:Y:S01]  /*9fe0*/  IADD3 R5, P1, RZ, -R19, RZ ;  /* 0x80000013ff057210 */ /* 0x000fe20007f3e0ff */
[----:B------:R-:W-:Y:S01]  /*9ff0*/  ULDC UR11, c[0x0][0x658] ;  /* 0x00019600000b7ab9 */ /* 0x000fe20000000800 */
[----:B-1----:R-:W-:Y:S01]  /*a000*/  I2FP.F32.U32 R4, UR12 ;  /* 0x0000000c00047c45 */ /* 0x002fe20008201000 */
[----:B------:R-:W-:Y:S02]  /*a010*/  ULDC UR16, c[0x0][0x648] ;  /* 0x0001920000107ab9 */ /* 0x000fe40000000800 */
[----:B------:R-:W-:Y:S02]  /*a020*/  IMAD.X R2, RZ, RZ, ~R2, P1 ;  /* 0x000000ffff027224 */ /* 0x000fe400008e0e02 */
[----:B------:R-:W-:Y:S01]  /*a030*/  FMUL R6, R4, UR14 ;  /* 0x0000000e04067c20 */ /* 0x000fe20008400000 */
[----:B------:R-:W-:Y:S01]  /*a040*/  ULDC.64 UR14, c[0x0][0x640] ;  /* 0x00019000000e7ab9 */ /* 0x000fe20000000a00 */
[----:B------:R-:W-:Y:S01]  /*a050*/  IMAD R4, R2, UR8, RZ ;  /* 0x0000000802047c24 */ /* 0x000fe2000f8e02ff */
[----:B------:R-:W-:Y:S01]  /*a060*/  ISETP.NE.U32.AND P1, PT, RZ, UR14, PT ;  /* 0x0000000eff007c0c */ /* 0x000fe2000bf25070 */
[C---:B------:R-:W-:Y:S01]  /*a070*/  IMAD.WIDE.U32 R2, R5.reuse, UR8, R16 ;  /* 0x0000000805027c25 */ /* 0x040fe2000f8e0010 */
[----:B0-----:R-:W-:Y:S01]  /*a080*/  R2UR UR8, R10 ;  /* 0x000000000a0872ca */ /* 0x001fe200000e0000 */
[----:B------:R-:W0:Y:S01]  /*a090*/  F2I.U32.TRUNC.NTZ R6, R6 ;  /* 0x0000000600067305 */ /* 0x000e22000020f000 */
[----:B------:R-:W1:Y:S01]  /*a0a0*/  LDC R10, c[0x0][0x610] ;  /* 0x00018400ff0a7b82 */ /* 0x000e620000000800 */
[----:B------:R-:W-:Y:S01]  /*a0b0*/  IMAD R5, R5, UR9, R4 ;  /* 0x0000000905057c24 */ /* 0x000fe2000f8e0204 */
[----:B------:R-:W-:Y:S01]  /*a0c0*/  ULDC UR9, c[0x0][0x618] ;  /* 0x0001860000097ab9 */ /* 0x000fe20000000800 */
[----:B------:R-:W-:-:S02]  /*a0d0*/  ISETP.NE.AND.EX P1, PT, RZ, UR15, PT, P1 ;  /* 0x0000000fff007c0c */ /* 0x000fc4000bf25310 */
[----:B------:R-:W-:-:S05]  /*a0e0*/  IMAD.IADD R3, R3, 0x1, R5 ;  /* 0x0000000103037824 */ /* 0x000fca00078e0205 */
[--C-:B------:R-:W-:Y:S02]  /*a0f0*/  SHF.R.U64 R12, R2, UR9, R3.reuse ;  /* 0x00000009020c7c19 */ /* 0x100fe40008001203 */
[----:B------:R-:W-:Y:S01]  /*a100*/  SHF.R.U32.HI R3, RZ, UR9, R3 ;  /* 0x00000009ff037c19 */ /* 0x000fe20008011603 */
[----:B------:R-:W-:Y:S01]  /*a110*/  ULDC UR9, c[0x0][0x608] ;  /* 0x0001820000097ab9 */ /* 0x000fe20000000800 */
[----:B0-----:R-:W-:Y:S02]  /*a120*/  R2UR UR10, R6 ;  /* 0x00000000060a72ca */ /* 0x001fe400000e0000 */
[--C-:B------:R-:W-:Y:S02]  /*a130*/  SHF.R.U64 R14, R12, UR9, R3.reuse ;  /* 0x000000090c0e7c19 */ /* 0x100fe40008001203 */
[----:B------:R-:W-:Y:S01]  /*a140*/  SHF.R.U32.HI R3, RZ, UR9, R3 ;  /* 0x00000009ff037c19 */ /* 0x000fe20008011603 */
[----:B------:R-:W-:-:S03]  /*a150*/  UIADD3 UR9, -UR8, URZ, URZ ;  /* 0x0000003f08097290 */ /* 0x000fc6000fffe13f */
[--C-:B------:R-:W-:Y:S01]  /*a160*/  SHF.R.U64 R15, R14, UR11, R3.reuse ;  /* 0x0000000b0e0f7c19 */ /* 0x100fe20008001203 */
[----:B------:R-:W-:Y:S01]  /*a170*/  ULDC UR8, c[0x0][0x144] ;  /* 0x0000510000087ab9 */ /* 0x000fe20000000800 */
[----:B------:R-:W-:-:S03]  /*a180*/  SHF.R.U32.HI R3, RZ, UR11, R3 ;  /* 0x0000000bff037c19 */ /* 0x000fc60008011603 */
[----:B------:R-:W-:Y:S01]  /*a190*/  IMAD.MOV.U32 R2, RZ, RZ, R15 ;  /* 0x000000ffff027224 */ /* 0x000fe200078e000f */
[----:B------:R-:W-:Y:S06]  /*a1a0*/  @!P1 BRA `(.L_x_209) ;  /* 0x0000000000289947 */ /* 0x000fec0003800000 */
        /* <DEDUP_REMOVED lines=10> */
.L_x_209:
[----:B------:R-:W-:Y:S01]  /*a250*/  UISETP.NE.AND UP0, UPT, UR38, URZ, UPT ;  /* 0x0000003f2600728c */ /* 0x000fe2000bf05270 */
[----:B------:R-:W-:Y:S01]  /*a260*/  SHF.R.U64 R3, R2, UR16, R3 ;  /* 0x0000001002037c19 */ /* 0x000fe20008001203 */
[----:B------:R-:W-:Y:S01]  /*a270*/  UIADD3 UR10, -UR10, URZ, URZ ;  /* 0x0000003f0a0a7290 */ /* 0x000fe2000fffe13f */
[----:B------:R-:W-:Y:S01]  /*a280*/  LOP3.LUT R2, R14, UR6, RZ, 0xc0, !PT ;  /* 0x000000060e027c12 */ /* 0x000fe2000f8ec0ff */
[----:B------:R-:W-:Y:S01]  /*a290*/  UIMAD UR7, UR8, UR9, UR7 ;  /* 0x00000009080772a4 */ /* 0x000fe2000f8e0207 */
[----:B------:R-:W-:Y:S01]  /*a2a0*/  LOP3.LUT R5, R12, UR4, RZ, 0xc0, !PT ;  /* 0x000000040c057c12 */ /* 0x000fe2000f8ec0ff */
[----:B------:R-:W-:Y:S01]  /*a2b0*/  IMAD.MOV R4, RZ, RZ, -R3 ;  /* 0x000000ffff047224 */ /* 0x000fe200078e0a03 */
[----:B------:R-:W-:Y:S01]  /*a2c0*/  ULDC UR8, c[0x0][0x148] ;  /* 0x0000520000087ab9 */ /* 0x000fe20000000800 */
[----:B------:R-:W-:Y:S01]  /*a2d0*/  IMAD R3, R3, UR5, R2 ;  /* 0x0000000503037c24 */ /* 0x000fe2000f8e0202 */
[----:B------:R-:W-:Y:S02]  /*a2e0*/  PLOP3.LUT P1, PT, PT, PT, UP0, 0x80, 0x0 ;  /* 0x000000000000781c */ /* 0x000fe40003f2f008 */
[----:B------:R-:W-:-:S03]  /*a2f0*/  @UP0 UIMAD UR7, UR8, UR10, UR12 ;  /* 0x0000000a080702a4 */ /* 0x000fc6000f8e020c */
[----:B------:R-:W-:Y:S02]  /*a300*/  ULDC UR8, c[0x0][0x638] ;  /* 0x00018e0000087ab9 */ /* 0x000fe40000000800 */
[----:B------:R-:W-:Y:S02]  /*a310*/  IMAD R2, R4, UR8, R15 ;  /* 0x0000000804027c24 */ /* 0x000fe4000f8e020f */
[----:B-1----:R-:W-:Y:S01]  /*a320*/  IMAD R10, R3, R10, UR7 ;  /* 0x00000007030a7e24 */ /* 0x002fe2000f8e020a */
[----:B------:R-:W-:Y:S01]  /*a330*/  ULDC UR7, c[0x0][0x600] ;  /* 0x0001800000077ab9 */ /* 0x000fe20000000800 */
[----:B------:R-:W-:Y:S02]  /*a340*/  IMAD.MOV.U32 R3, RZ, RZ, 0x1 ;  /* 0x00000001ff037424 */ /* 0x000fe400078e00ff */
[----:B------:R-:W-:-:S05]  /*a350*/  IMAD R5, R2, UR7, R5 ;  /* 0x0000000702057c24 */ /* 0x000fca000f8e0205 */
[----:B------:R-:W-:Y:S02]  /*a360*/  SEL R2, R5, R10, !P1 ;  /* 0x0000000a05027207 */ /* 0x000fe40004800000 */
[----:B------:R-:W-:-:S07]  /*a370*/  SEL R18, R10, R5, !P1 ;  /* 0x000000050a127207 */ /* 0x000fce0004800000 */
.L_x_207:
[----:B------:R-:W-:Y:S05]  /*a380*/  BSYNC B1 ;  /* 0x0000000000017941 */ /* 0x000fea0003800000 */
.L_x_206:
[----:B------:R-:W-:-:S13]  /*a390*/  LOP3.LUT P1, RZ, R3, 0xff, RZ, 0xc0, !PT ;  /* 0x000000ff03ff7812 */ /* 0x000fda000782c0ff */
[----:B------:R-:W-:Y:S05]  /*a3a0*/  @P1 BRA `(.L_x_210) ;  /* 0xfffffff000f81947 */ /* 0x000fea000383ffff */
[----:B------:R-:W-:Y:S05]  /*a3b0*/  BSYNC B0 ;  /* 0x0000000000007941 */ /* 0x000fea0003800000 */
.L_x_198:
[----:B------:R-:W-:-:S03]  /*a3c0*/  UMOV UR7, 0xffffffff ;  /* 0xffffffff00077882 */ /* 0x000fc60000000000 */
[----:B------:R-:W-:Y:S05]  /*a3d0*/  BRA.DIV UR7, `(.L_x_211) ;  /* 0x0000000607447947 */ /* 0x000fea000b800000 */
[----:B------:R-:W-:-:S13]  /*a3e0*/  ELECT P6, URZ, PT ;  /* 0x00000000003f782f */ /* 0x000fda00038c0000 */
.L_x_227:
[----:B------:R-:W-:Y:S04]  /*a3f0*/  BSSY B0, `(.L_x_212) ;  /* 0x000002c000007945 */ /* 0x000fe80003800000 */
[----:B------:R-:W-:Y:S05]  /*a400*/  @!P6 BRA `(.L_x_213) ;  /* 0x0000000000a8e947 */ /* 0x000fea0003800000 */
[----:B------:R-:W-:-:S04]  /*a410*/  ULOP3.LUT UR7, UR40, 0x2, URZ, 0xfc, !UPT ;  /* 0x0000000228077892 */ /* 0x000fc8000f8efc3f */
[----:B------:R-:W-:-:S06]  /*a420*/  UISETP.NE.AND UP0, UPT, UR7, 0x3, UPT ;  /* 0x000000030700788c */ /* 0x000fcc000bf05270 */
[----:B------:R-:W-:-:S13]  /*a430*/  PLOP3.LUT P0, PT, PT, PT, UP0, 0x80, 0x0 ;  /* 0x000000000000781c */ /* 0x000fda0003f0f008 */
[----:B------:R-:W-:Y:S05]  /*a440*/  @!P0 BRA `(.L_x_214) ;  /* 0x0000000000048947 */ /* 0x000fea0003800000 */
[----:B------:R-:W-:Y:S01]  /*a450*/  BPT.TRAP 0x1 ;  /* 0x000000040000795c */ /* 0x000fe20000300000 */
.L_x_214:
[----:B------:R-:W0:Y:S01]  /*a460*/  S2R R3, SR_CgaCtaId ;  /* 0x0000000000037919 */ /* 0x000e220000008800 */
[----:B------:R-:W-:-:S04]  /*a470*/  MOV R2, 0x400 ;  /* 0x0000040000027802 */ /* 0x000fc80000000f00 */
[----:B0-----:R-:W-:Y:S02]  /*a480*/  LEA R3, R3, R2, 0x18 ;  /* 0x0000000203037211 */ /* 0x001fe400078ec0ff */
[----:B------:R-:W-:-:S03]  /*a490*/  SHF.L.U32 R2, R8, 0x1f, RZ ;  /* 0x0000001f08027819 */ /* 0x000fc600000006ff */
[----:B------:R-:W-:-:S04]  /*a4a0*/  VIADD R3, R3, 0x20 ;  /* 0x0000002003037836 */ /* 0x000fc80000000000 */
[C---:B------:R-:W-:Y:S02]  /*a4b0*/  IMAD R7, R0.reuse, 0x8, R3 ;  /* 0x0000000800077824 */ /* 0x040fe400078e0203 */
[----:B------:R-:W-:Y:S02]  /*a4c0*/  VIADD R0, R0, 0x1 ;  /* 0x0000000100007836 */ /* 0x000fe40000000000 */
[----:B------:R-:W0:Y:S03]  /*a4d0*/  SYNCS.PHASECHK.TRANS64.TRYWAIT P0, [R7+URZ], R2 ;  /* 0x00000002070075a7 */ /* 0x000e26000800017f */
[----:B------:R-:W-:-:S04]  /*a4e0*/  ISETP.NE.AND P1, PT, R0, 0x4, PT ;  /* 0x000000040000780c */ /* 0x000fc80003f25270 */
[----:B------:R-:W-:Y:S02]  /*a4f0*/  SEL R5, RZ, 0x1, P1 ;  /* 0x00000001ff057807 */ /* 0x000fe40000800000 */
[----:B------:R-:W-:Y:S02]  /*a500*/  SEL R0, R0, RZ, P1 ;  /* 0x000000ff00007207 */ /* 0x000fe40000800000 */
[----:B------:R-:W-:-:S03]  /*a510*/  LOP3.LUT R5, R8, R5, RZ, 0x3c, !PT ;  /* 0x0000000508057212 */ /* 0x000fc600078e3cff */
[----:B------:R-:W-:Y:S01]  /*a520*/  IMAD R9, R0, 0x8, R3 ;  /* 0x0000000800097824 */ /* 0x000fe200078e0203 */
[----:B------:R-:W-:Y:S01]  /*a530*/  SHF.L.U32 R4, R5, 0x1f, RZ ;  /* 0x0000001f05047819 */ /* 0x000fe200000006ff */
[----:B0-----:R-:W-:Y:S06]  /*a540*/  @!P0 BRA `(.L_x_215) ;  /* 0x0000000400088947 */ /* 0x001fec0003800000 */
.L_x_228:
[----:B------:R-:W1:Y:S01]  /*a550*/  SYNCS.PHASECHK.TRANS64.TRYWAIT P0, [R9+URZ], R4 ;  /* 0x00000004090075a7 */ /* 0x000e62000800017f */
[----:B------:R-:W-:-:S05]  /*a560*/  VIADD R0, R0, 0x1 ;  /* 0x0000000100007836 */ /* 0x000fca0000000000 */
[----:B------:R-:W-:-:S04]  /*a570*/  ISETP.NE.AND P1, PT, R0, 0x4, PT ;  /* 0x000000040000780c */ /* 0x000fc80003f25270 */
[----:B0-----:R-:W-:Y:S02]  /*a580*/  SEL R2, RZ, 0x1, P1 ;  /* 0x00000001ff027807 */ /* 0x001fe40000800000 */
[----:B------:R-:W-:Y:S02]  /*a590*/  SEL R0, R0, RZ, P1 ;  /* 0x000000ff00007207 */ /* 0x000fe40000800000 */
[----:B------:R-:W-:-:S03]  /*a5a0*/  LOP3.LUT R7, R5, R2, RZ, 0x3c, !PT ;  /* 0x0000000205077212 */ /* 0x000fc600078e3cff */
[----:B------:R-:W-:Y:S01]  /*a5b0*/  IMAD R6, R0, 0x8, R3 ;  /* 0x0000000800067824 */ /* 0x000fe200078e0203 */
[----:B------:R-:W-:Y:S01]  /*a5c0*/  SHF.L.U32 R5, R7, 0x1f, RZ ;  /* 0x0000001f07057819 */ /* 0x000fe200000006ff */
[----:B-1----:R-:W-:Y:S06]  /*a5d0*/  @!P0 BRA `(.L_x_216) ;  /* 0x0000000000f88947 */ /* 0x002fec0003800000 */
.L_x_229:
[----:B------:R-:W1:Y:S01]  /*a5e0*/  SYNCS.PHASECHK.TRANS64.TRYWAIT P0, [R6+URZ], R5 ;  /* 0x00000005060075a7 */ /* 0x000e62000800017f */
[----:B------:R-:W-:-:S05]  /*a5f0*/  VIADD R0, R0, 0x1 ;  /* 0x0000000100007836 */ /* 0x000fca0000000000 */
[----:B------:R-:W-:-:S04]  /*a600*/  ISETP.NE.AND P1, PT, R0, 0x4, PT ;  /* 0x000000040000780c */ /* 0x000fc80003f25270 */
[----:B------:R-:W-:Y:S02]  /*a610*/  SEL R2, RZ, 0x1, P1 ;  /* 0x00000001ff027807 */ /* 0x000fe40000800000 */
[----:B------:R-:W-:Y:S02]  /*a620*/  SEL R0, R0, RZ, P1 ;  /* 0x000000ff00007207 */ /* 0x000fe40000800000 */
[----:B------:R-:W-:Y:S01]  /*a630*/  LOP3.LUT R2, R7, R2, RZ, 0x3c, !PT ;  /* 0x0000000207027212 */ /* 0x000fe200078e3cff */
[----:B-1----:R-:W-:Y:S06]  /*a640*/  @!P0 BRA `(.L_x_217) ;  /* 0x0000000000f08947 */ /* 0x002fec0003800000 */
.L_x_230:
[----:B------:R-:W-:Y:S01]  /*a650*/  IMAD R3, R0, 0x8, R3 ;  /* 0x0000000800037824 */ /* 0x000fe200078e0203 */
[----:B------:R-:W-:-:S07]  /*a660*/  SHF.L.U32 R0, R2, 0x1f, RZ ;  /* 0x0000001f02007819 */ /* 0x000fce00000006ff */
.L_x_218:
[----:B--2---:R2:W3:Y:S02]  /*a670*/  SYNCS.PHASECHK.TRANS64.TRYWAIT P0, [R3+URZ], R0 ;  /* 0x00000000030075a7 */ /* 0x0044e4000800017f */
[----:B---3--:R-:W-:Y:S05]  /*a680*/  @!P0 NANOSLEEP.SYNCS 0x989680 ;  /* 0x009896800000895d */ /* 0x008fea0003900000 */
[----:B------:R-:W3:Y:S02]  /*a690*/  @!P0 SYNCS.PHASECHK.TRANS64 P0, [R3+URZ], R0 ;  /* 0x00000000030085a7 */ /* 0x000ee4000800007f */
[----:B---3--:R-:W-:Y:S05]  /*a6a0*/  @!P0 BRA `(.L_x_218) ;  /* 0xfffffffc00f08947 */ /* 0x008fea000383ffff */
.L_x_213:
[----:B------:R-:W-:Y:S05]  /*a6b0*/  BSYNC B0 ;  /* 0x0000000000007941 */ /* 0x000fea0003800000 */
.L_x_212:
[----:B------:R-:W-:Y:S05]  /*a6c0*/  EXIT ;  /* 0x000000000000794d */ /* 0x000fea0003800000 */
.L_x_18:
[----:B0-----:R0:W1:Y:S02]  /*a6d0*/  SYNCS.PHASECHK.TRANS64.TRYWAIT P0, [R111+URZ], R0 ;  /* 0x000000006f0075a7 */ /* 0x001064000800017f */
[----:B-1----:R-:W-:Y:S05]  /*a6e0*/  @!P0 NANOSLEEP.SYNCS 0x989680 ;  /* 0x009896800000895d */ /* 0x002fea0003900000 */
[----:B------:R-:W1:Y:S02]  /*a6f0*/  @!P0 SYNCS.PHASECHK.TRANS64 P0, [R111+URZ], R0 ;  /* 0x000000006f0085a7 */ /* 0x000e64000800007f */
[----:B-1----:R-:W-:Y:S05]  /*a700*/  @!P0 BRA `(.L_x_18) ;  /* 0xfffffffc00f08947 */ /* 0x002fea000383ffff */
[----:B------:R-:W-:Y:S05]  /*a710*/  BRA `(.L_x_219) ;  /* 0xffffff7000307947 */ /* 0x000fea000383ffff */
.L_x_23:
[----:B-1----:R1:W2:Y:S02]  /*a720*/  SYNCS.PHASECHK.TRANS64.TRYWAIT P1, [R3+URZ], R0 ;  /* 0x00000000030075a7 */ /* 0x0022a4000802017f */
[----:B--2---:R-:W-:Y:S05]  /*a730*/  @!P1 NANOSLEEP.SYNCS 0x989680 ;  /* 0x009896800000995d */ /* 0x004fea0003900000 */
[----:B------:R-:W2:Y:S02]  /*a740*/  @!P1 SYNCS.PHASECHK.TRANS64 P1, [R3+URZ], R0 ;  /* 0x00000000030095a7 */ /* 0x000ea4000802007f */
[----:B--2---:R-:W-:Y:S05]  /*a750*/  @!P1 BRA `(.L_x_23) ;  /* 0xfffffffc00f09947 */ /* 0x004fea000383ffff */
[----:B------:R-:W-:Y:S05]  /*a760*/  BRA `(.L_x_22) ;  /* 0xffffff7000a07947 */ /* 0x000fea000383ffff */
.L_x_28:
[----:B-1----:R-:W-:-:S04]  /*a770*/  IMAD.U32 R5, RZ, RZ, UR7 ;  /* 0x00000007ff057e24 */ /* 0x002fc8000f8e00ff */
[----:B------:R1:W2:Y:S03]  /*a780*/  SYNCS.PHASECHK.TRANS64.TRYWAIT P1, [R5+URZ], R4 ;  /* 0x00000004050075a7 */ /* 0x0002a6000802017f */
[----:B--2---:R-:W-:Y:S05]  /*a790*/  @!P1 NANOSLEEP.SYNCS 0x989680 ;  /* 0x009896800000995d */ /* 0x004fea0003900000 */
[----:B------:R-:W2:Y:S02]  /*a7a0*/  @!P1 SYNCS.PHASECHK.TRANS64 P1, [R5+URZ], R4 ;  /* 0x00000004050095a7 */ /* 0x000ea4000802007f */
[----:B--2---:R-:W-:Y:S05]  /*a7b0*/  @!P1 BRA `(.L_x_28) ;  /* 0xfffffffc00ec9947 */ /* 0x004fea000383ffff */
[----:B------:R-:W-:Y:S05]  /*a7c0*/  BRA `(.L_x_27) ;  /* 0xffffff8000e07947 */ /* 0x000fea000383ffff */
.L_x_34:
[----:B0-----:R0:W1:Y:S02]  /*a7d0*/  SYNCS.PHASECHK.TRANS64.TRYWAIT P0, [R111+URZ+0x10], R0 ;  /* 0x000010006f0075a7 */ /* 0x001064000800017f */
[----:B-1----:R-:W-:Y:S05]  /*a7e0*/  @!P0 NANOSLEEP.SYNCS 0x989680 ;  /* 0x009896800000895d */ /* 0x002fea0003900000 */
[----:B------:R-:W1:Y:S02]  /*a7f0*/  @!P0 SYNCS.PHASECHK.TRANS64 P0, [R111+URZ+0x10], R0 ;  /* 0x000010006f0085a7 */ /* 0x000e64000800007f */
[----:B-1----:R-:W-:Y:S05]  /*a800*/  @!P0 BRA `(.L_x_34) ;  /* 0xfffffffc00f08947 */ /* 0x002fea000383ffff */
[----:B------:R-:W-:Y:S05]  /*a810*/  BRA `(.L_x_220) ;  /* 0xffffff9400a07947 */ /* 0x000fea000383ffff */
.L_x_199:
[----:B------:R-:W-:Y:S01]  /*a820*/  BSSY B1, `(.L_x_221) ;  /* 0x0000006000017945 */ /* 0x000fe20003800000 */
[----:B------:R-:W-:-:S07]  /*a830*/  IMAD.MOV.U32 R15, RZ, RZ, -0x1 ;  /* 0xffffffffff0f7424 */ /* 0x000fce00078e00ff */
[----:B-----5:R-:W-:Y:S05]  /*a840*/  WARPSYNC.COLLECTIVE R15, `(.L_x_222) ;  /* 0x000000000f0c7348 */ /* 0x020fea0003c00000 */
[----:B------:R-:W-:Y:S02]  /*a850*/  ELECT P6, UR62, PT ;  /* 0x00000000003e782f */ /* 0x000fe400038c0000 */
[----:B------:R-:W-:Y:S01]  /*a860*/  MOV R14, UR62 ;  /* 0x0000003e000e7c02 */ /* 0x000fe20008000f00 */
[----:B-----5:R-:W-:Y:S10]  /*a870*/  ENDCOLLECTIVE ;  /* 0x000000000000791b */ /* 0x020ff40003800000 */
.L_x_222:
[----:B------:R-:W-:Y:S05]  /*a880*/  BSYNC B1 ;  /* 0x0000000000017941 */ /* 0x000fea0003800000 */
.L_x_221:
[----:B------:R-:W-:Y:S05]  /*a890*/  BRA `(.L_x_223) ;  /* 0xffffffec00c87947 */ /* 0x000fea000383ffff */
.L_x_202:
[----:B0-----:R0:W1:Y:S02]  /*a8a0*/  SYNCS.PHASECHK.TRANS64.TRYWAIT P1, [R10+URZ+0x20], R3 ;  /* 0x000020030a0075a7 */ /* 0x001064000802017f */
[----:B-1----:R-:W-:Y:S05]  /*a8b0*/  @!P1 NANOSLEEP.SYNCS 0x989680 ;  /* 0x009896800000995d */ /* 0x002fea0003900000 */
[----:B------:R-:W1:Y:S02]  /*a8c0*/  @!P1 SYNCS.PHASECHK.TRANS64 P1, [R10+URZ+0x20], R3 ;  /* 0x000020030a0095a7 */ /* 0x000e64000802007f */
[----:B-1----:R-:W-:Y:S05]  /*a8d0*/  @!P1 BRA `(.L_x_202) ;  /* 0xfffffffc00f09947 */ /* 0x002fea000383ffff */
[----:B------:R-:W-:Y:S05]  /*a8e0*/  BRA `(.L_x_224) ;  /* 0xfffffff000007947 */ /* 0x000fea000383ffff */
.L_x_211:
[----:B------:R-:W-:Y:S01]  /*a8f0*/  BSSY B0, `(.L_x_225) ;  /* 0x0000006000007945 */ /* 0x000fe20003800000 */
[----:B------:R-:W-:-:S07]  /*a900*/  IMAD.MOV.U32 R15, RZ, RZ, -0x1 ;  /* 0xffffffffff0f7424 */ /* 0x000fce00078e00ff */
[----:B-----5:R-:W-:Y:S05]  /*a910*/  WARPSYNC.COLLECTIVE R15, `(.L_x_226) ;  /* 0x000000000f0c7348 */ /* 0x020fea0003c00000 */
[----:B------:R-:W-:Y:S02]  /*a920*/  ELECT P6, UR62, PT ;  /* 0x00000000003e782f */ /* 0x000fe400038c0000 */
[----:B------:R-:W-:Y:S01]  /*a930*/  MOV R14, UR62 ;  /* 0x0000003e000e7c02 */ /* 0x000fe20008000f00 */
[----:B-----5:R-:W-:Y:S10]  /*a940*/  ENDCOLLECTIVE ;  /* 0x000000000000791b */ /* 0x020ff40003800000 */
.L_x_226:
[----:B------:R-:W-:Y:S05]  /*a950*/  BSYNC B0 ;  /* 0x0000000000007941 */ /* 0x000fea0003800000 */
.L_x_225:
[----:B------:R-:W-:Y:S05]  /*a960*/  BRA `(.L_x_227) ;  /* 0xfffffff800a07947 */ /* 0x000fea000383ffff */
.L_x_215:
[----:B0-----:R0:W1:Y:S02]  /*a970*/  SYNCS.PHASECHK.TRANS64.TRYWAIT P0, [R7+URZ], R2 ;  /* 0x00000002070075a7 */ /* 0x001064000800017f */
[----:B-1----:R-:W-:Y:S05]  /*a980*/  @!P0 NANOSLEEP.SYNCS 0x989680 ;  /* 0x009896800000895d */ /* 0x002fea0003900000 */
[----:B------:R-:W1:Y:S02]  /*a990*/  @!P0 SYNCS.PHASECHK.TRANS64 P0, [R7+URZ], R2 ;  /* 0x00000002070085a7 */ /* 0x000e64000800007f */
[----:B-1----:R-:W-:Y:S05]  /*a9a0*/  @!P0 BRA `(.L_x_215) ;  /* 0xfffffffc00f08947 */ /* 0x002fea000383ffff */
[----:B------:R-:W-:Y:S05]  /*a9b0*/  BRA `(.L_x_228) ;  /* 0xfffffff800e47947 */ /* 0x000fea000383ffff */
.L_x_216:
[----:B0-----:R0:W1:Y:S02]  /*a9c0*/  SYNCS.PHASECHK.TRANS64.TRYWAIT P0, [R9+URZ], R4 ;  /* 0x00000004090075a7 */ /* 0x001064000800017f */
[----:B-1----:R-:W-:Y:S05]  /*a9d0*/  @!P0 NANOSLEEP.SYNCS 0x989680 ;  /* 0x009896800000895d */ /* 0x002fea0003900000 */
[----:B------:R-:W1:Y:S02]  /*a9e0*/  @!P0 SYNCS.PHASECHK.TRANS64 P0, [R9+URZ], R4 ;  /* 0x00000004090085a7 */ /* 0x000e64000800007f */
[----:B-1----:R-:W-:Y:S05]  /*a9f0*/  @!P0 BRA `(.L_x_216) ;  /* 0xfffffffc00f08947 */ /* 0x002fea000383ffff */
[----:B------:R-:W-:Y:S05]  /*aa00*/  BRA `(.L_x_229) ;  /* 0xfffffff800f47947 */ /* 0x000fea000383ffff */
.L_x_217:
[----:B-1----:R1:W2:Y:S02]  /*aa10*/  SYNCS.PHASECHK.TRANS64.TRYWAIT P0, [R6+URZ], R5 ;  /* 0x00000005060075a7 */ /* 0x0022a4000800017f */
[----:B--2---:R-:W-:Y:S05]  /*aa20*/  @!P0 NANOSLEEP.SYNCS 0x989680 ;  /* 0x009896800000895d */ /* 0x004fea0003900000 */
[----:B------:R-:W2:Y:S02]  /*aa30*/  @!P0 SYNCS.PHASECHK.TRANS64 P0, [R6+URZ], R5 ;  /* 0x00000005060085a7 */ /* 0x000ea4000800007f */
[----:B--2---:R-:W-:Y:S05]  /*aa40*/  @!P0 BRA `(.L_x_217) ;  /* 0xfffffffc00f08947 */ /* 0x004fea000383ffff */
[----:B------:R-:W-:Y:S05]  /*aa50*/  BRA `(.L_x_230) ;  /* 0xfffffff800fc7947 */ /* 0x000fea000383ffff */
.L_x_231:
[----:B------:R-:W-:-:S00]  /*aa60*/  BRA `(.L_x_231) ;  /* 0xfffffffc00fc7947 */ /* 0x000fc0000383ffff */
[----:B------:R-:W-:-:S00]  /*aa70*/  NOP ;  /* 0x0000000000007918 */ /* 0x000fc00000000000 */
        /* <DEDUP_REMOVED lines=8> */
.L_x_232:


//--------------------- .nv.global.init           --------------------------
	.section	.nv.global.init,"aw",@progbits
.nv.global.init:
	.type		$str$22,@object
	.size		$str$22,($str$23 - $str$22)
$str$22:
        /*0000*/ 	.byte	0x6b, 0x5f, 0x74, 0x69, 0x6c, 0x65, 0x5f, 0x63, 0x6f, 0x75, 0x6e, 0x74, 0x20, 0x3e, 0x3d, 0x20
        /*0010*/ 	.byte	0x31, 0x00
	.type		$str$23,@object
	.size		$str$23,(__unnamed_1 - $str$23)
$str$23:
        /*0012*/ 	.byte	0x2f, 0x74, 0x6d, 0x70, 0x2f, 0x63, 0x75, 0x74, 0x6c, 0x61, 0x73, 0x73, 0x5f, 0x73, 0x77, 0x65
        /*0022*/ 	.byte	0x65, 0x70, 0x5f, 0x73, 0x72, 0x63, 0x2f, 0x69, 0x6e, 0x63, 0x6c, 0x75, 0x64, 0x65, 0x2f, 0x63
        /*0032*/ 	.byte	0x75, 0x74, 0x6c, 0x61, 0x73, 0x73, 0x2f, 0x67, 0x65, 0x6d, 0x6d, 0x2f, 0x63, 0x6f, 0x6c, 0x6c
        /*0042*/ 	.byte	0x65, 0x63, 0x74, 0x69, 0x76, 0x65, 0x2f, 0x73, 0x6d, 0x39, 0x30, 0x5f, 0x6d, 0x6d, 0x61, 0x5f
        /*0052*/ 	.byte	0x74, 0x6d, 0x61, 0x5f, 0x67, 0x6d, 0x6d, 0x61, 0x5f, 0x73, 0x73, 0x5f, 0x77, 0x61, 0x72, 0x70
        /*0062*/ 	.byte	0x73, 0x70, 0x65, 0x63, 0x69, 0x61, 0x6c, 0x69, 0x7a, 0x65, 0x64, 0x2e, 0x68, 0x70, 0x70, 0x00
	.type		__unnamed_1,@object
	.size		__unnamed_1,(.L_0 - __unnamed_1)
__unnamed_1:
        /*0072*/ 	.byte	0x76, 0x6f, 0x69, 0x64, 0x20, 0x63, 0x75, 0x74, 0x6c, 0x61, 0x73, 0x73, 0x3a, 0x3a, 0x67, 0x65
        /* <DEDUP_REMOVED lines=180> */
        /*0bc2*/ 	.byte	0x00
.L_0:


//--------------------- .nv.shared._ZN7cutlass13device_kernelINS_4gemm6kernel13GemmUniversalIN4cute5tupleIJiiiiEEENS1_10collective13CollectiveMmaINS1_34MainloopSm90TmaGmmaWarpSpecializedILi4ENS5_IJNS4_1CILi2EEENSA_ILi1EEESC_EEENS1_32KernelTmaWarpSpecializedPingpongEEENS5_IJNSA_ILi64EEENSA_ILi160EEENSA_ILi128EEEEEENS_6half_tENS5_IJlSC_lEEESK_SL_NS4_8TiledMMAINS4_8MMA_AtomIJNS4_4SM904GMMA25MMA_64x32x16_F32F16F16_SSILNSP_5MajorE0ELSR_0ELNSP_7ScaleInE1ELSS_1EEEEEENS4_6LayoutINS5_IJSC_SC_SC_EEENS5_IJNSA_ILi0EEESX_SX_EEEEENS5_IJNS4_10UnderscoreES10_S10_EEEEENS4_13SM90_TMA_LOADENS4_14ComposedLayoutINS4_7SwizzleILi3ELi4ELi3EEENS4_18smem_ptr_flag_bitsILi16EEENSV_INS5_IJNSA_ILi8EEESG_EEENS5_IJSG_SC_EEEEEEEvNS4_8identityENS4_23SM90_TMA_LOAD_MULTICASTES1D_vS1E_EENS_8epilogue10collective6detail29Sm90TmaWarpSpecializedAdapterINS1I_15DefaultEpilogueISK_SL_SL_NS1H_6thread17LinearCombinationISK_Li1EffLNS1M_9ScaleType4KindE0ELNS_15FloatRoundStyleE2ESK_EENS1_15EpilogueDefaultEEEEEvvEEEEvNT_6ParamsE --------------------------
	.section	.nv.shared._ZN7cutlass13device_kernelINS_4gemm6kernel13GemmUniversalIN4cute5tupleIJiiiiEEENS1_10collective13CollectiveMmaINS1_34MainloopSm90TmaGmmaWarpSpecializedILi4ENS5_IJNS4_1CILi2EEENSA_ILi1EEESC_EEENS1_32KernelTmaWarpSpecializedPingpongEEENS5_IJNSA_ILi64EEENSA_ILi160EEENSA_ILi128EEEEEENS_6half_tENS5_IJlSC_lEEESK_SL_NS4_8TiledMMAINS4_8MMA_AtomIJNS4_4SM904GMMA25MMA_64x32x16_F32F16F16_SSILNSP_5MajorE0ELSR_0ELNSP_7ScaleInE1ELSS_1EEEEEENS4_6LayoutINS5_IJSC_SC_SC_EEENS5_IJNSA_ILi0EEESX_SX_EEEEENS5_IJNS4_10UnderscoreES10_S10_EEEEENS4_13SM90_TMA_LOADENS4_14ComposedLayoutINS4_7SwizzleILi3ELi4ELi3EEENS4_18smem_ptr_flag_bitsILi16EEENSV_INS5_IJNSA_ILi8EEESG_EEENS5_IJSG_SC_EEEEEEEvNS4_8identityENS4_23SM90_TMA_LOAD_MULTICASTES1D_vS1E_EENS_8epilogue10collective6detail29Sm90TmaWarpSpecializedAdapterINS1I_15DefaultEpilogueISK_SL_SL_NS1H_6thread17LinearCombinationISK_Li1EffLNS1M_9ScaleType4KindE0ELNS_15FloatRoundStyleE2ESK_EENS1_15EpilogueDefaultEEEEEvvEEEEvNT_6ParamsE,"aw",@nobits
	.sectionflags	@""
	.align	16
	.zero		1024


//--------------------- .nv.shared.reserved.0     --------------------------
	.section	.nv.shared.reserved.0,"aw",@nobits
	.weak		__nv_reservedSMEM_offset_0_alias
	.size		__nv_reservedSMEM_offset_0_alias, 0, 0
	.other		__nv_reservedSMEM_offset_0_alias,@"STO_CUDA_RESERVED_SHARED STV_DEFAULT"
__nv_reservedSMEM_offset_0_alias:
	.zero		0


//--------------------- .nv.global                --------------------------
	.section	.nv.global,"aw",@nobits
.nv.global:
	.type		_ZN39_INTERNAL_0e9e9373_4_k_cu_b1e12af9_55594cute1_E,@object
	.size		_ZN39_INTERNAL_0e9e9373_4_k_cu_b1e12af9_55594cute1_E,(_ZN39_INTERNAL_0e9e9373_4_k_cu_b1e12af9_55594cuda3std3__45__cpo6cbeginE - _ZN39_INTERNAL_0e9e9373_4_k_cu_b1e12af9_55594cute1_E)
_ZN39_INTERNAL_0e9e9373_4_k_cu_b1e12af9_55594cute1_E:
	.zero		1
	.type		_ZN39_INTERNAL_0e9e9373_4_k_cu_b1e12af9_55594cuda3std3__45__cpo6cbeginE,@object
	.size		_ZN39_INTERNAL_0e9e9373_4_k_cu_b1e12af9_55594cuda3std3__45__cpo6cbeginE,(_ZN39_INTERNAL_0e9e9373_4_k_cu_b1e12af9_55594cuda3std3__48in_placeE - _ZN39_INTERNAL_0e9e9373_4_k_cu_b1e12af9_55594cuda3std3__45__cpo6cbeginE)
_ZN39_INTERNAL_0e9e9373_4_k_cu_b1e12af9_55594cuda3std3__45__cpo6cbeginE:
	.zero		1
	.type		_ZN39_INTERNAL_0e9e9373_4_k_cu_b1e12af9_55594cuda3std3__48in_placeE,@object
	.size		_ZN39_INTERNAL_0e9e9373_4_k_cu_b1e12af9_55594cuda3std3__48in_placeE,(_ZN39_INTERNAL_0e9e9373_4_k_cu_b1e12af9_55594cuda3std6ranges3__45__cpo9iter_moveE - _ZN39_INTERNAL_0e9e9373_4_k_cu_b1e12af9_55594cuda3std3__48in_placeE)
_ZN39_INTERNAL_0e9e9373_4_k_cu_b1e12af9_55594cuda3std3__48in_placeE:
	.zero		1
	.type		_ZN39_INTERNAL_0e9e9373_4_k_cu_b1e12af9_55594cuda3std6ranges3__45__cpo9iter_moveE,@object
	.size		_ZN39_INTERNAL_0e9e9373_4_k_cu_b1e12af9_55594cuda3std6ranges3__45__cpo9iter_moveE,(_ZN39_INTERNAL_0e9e9373_4_k_cu_b1e12af9_55594cuda3std3__45__cpo5beginE - _ZN39_INTERNAL_0e9e9373_4_k_cu_b1e12af9_55594cuda3std6ranges3__45__cpo9iter_moveE)
_ZN39_INTERNAL_0e9e9373_4_k_cu_b1e12af9_55594cuda3std6ranges3__45__cpo9iter_moveE:
	.zero		1
	.type		_ZN39_INTERNAL_0e9e9373_4_k_cu_b1e12af9_55594cuda3std3__45__cpo5beginE,@object
	.size		_ZN39_INTERNAL_0e9e9373_4_k_cu_b1e12af9_55594cuda3std3__45__cpo5beginE,(_ZN39_INTERNAL_0e9e9373_4_k_cu_b1e12af9_55594cuda3std3__441_GLOBAL__N__0e9e9373_4_k_cu_b1e12af9_55596ignoreE - _ZN39_INTERNAL_0e9e9373_4_k_cu_b1e12af9_55594cuda3std3__45__cpo5beginE)
_ZN39_INTERNAL_0e9e9373_4_k_cu_b1e12af9_55594cuda3std3__45__cpo5beginE:
	.zero		1
	.type		_ZN39_INTERNAL_0e9e9373_4_k_cu_b1e12af9_55594cuda3std3__441_GLOBAL__N__0e9e9373_4_k_cu_b1e12af9_55596ignoreE,@object
	.size		_ZN39_INTERNAL_0e9e9373_4_k_cu_b1e12af9_55594cuda3std3__441_GLOBAL__N__0e9e9373_4_k_cu_b1e12af9_55596ignoreE,(_ZN39_INTERNAL_0e9e9373_4_k_cu_b1e12af9_55594cute7productE - _ZN39_INTERNAL_0e9e9373_4_k_cu_b1e12af9_55594cuda3std3__441_GLOBAL__N__0e9e9373_4_k_cu_b1e12af9_55596ignoreE)
_ZN39_INTERNAL_0e9e9373_4_k_cu_b1e12af9_55594cuda3std3__441_GLOBAL__N__0e9e9373_4_k_cu_b1e12af9_55596ignoreE:
	.zero		1
	.type		_ZN39_INTERNAL_0e9e9373_4_k_cu_b1e12af9_55594cute7productE,@object
	.size		_ZN39_INTERNAL_0e9e9373_4_k_cu_b1e12af9_55594cute7productE,(_ZN39_INTERNAL_0e9e9373_4_k_cu_b1e12af9_55594cuda3std3__45__cpo3endE - _ZN39_INTERNAL_0e9e9373_4_k_cu_b1e12af9_55594cute7productE)
_ZN39_INTERNAL_0e9e9373_4_k_cu_b1e12af9_55594cute7productE:
	.zero		1
	.type		_ZN39_INTERNAL_0e9e9373_4_k_cu_b1e12af9_55594cuda3std3__45__cpo3endE,@object
	.size		_ZN39_INTERNAL_0e9e9373_4_k_cu_b1e12af9_55594cuda3std3__45__cpo3endE,(_ZN39_INTERNAL_0e9e9373_4_k_cu_b1e12af9_55594cuda3std3__419piecewise_constructE - _ZN39_INTERNAL_0e9e9373_4_k_cu_b1e12af9_55594cuda3std3__45__cpo3endE)
_ZN39_INTERNAL_0e9e9373_4_k_cu_b1e12af9_55594cuda3std3__45__cpo3endE:
	.zero		1
	.type		_ZN39_INTERNAL_0e9e9373_4_k_cu_b1e12af9_55594cuda3std3__419piecewise_constructE,@object
	.size		_ZN39_INTERNAL_0e9e9373_4_k_cu_b1e12af9_55594cuda3std3__419piecewise_constructE,(_ZN39_INTERNAL_0e9e9373_4_k_cu_b1e12af9_55594cuda3std3__45__cpo4cendE - _ZN39_INTERNAL_0e9e9373_4_k_cu_b1e12af9_55594cuda3std3__419piecewise_constructE)
_ZN39_INTERNAL_0e9e9373_4_k_cu_b1e12af9_55594cuda3std3__419piecewise_constructE:
	.zero		1
	.type		_ZN39_INTERNAL_0e9e9373_4_k_cu_b1e12af9_55594cuda3std3__45__cpo4cendE,@object
	.size		_ZN39_INTERNAL_0e9e9373_4_k_cu_b1e12af9_55594cuda3std3__45__cpo4cendE,(_ZN39_INTERNAL_0e9e9373_4_k_cu_b1e12af9_55594cuda3std6ranges3__45__cpo4swapE - _ZN39_INTERNAL_0e9e9373_4_k_cu_b1e12af9_55594cuda3std3__45__cpo4cendE)
_ZN39_INTERNAL_0e9e9373_4_k_cu_b1e12af9_55594cuda3std3__45__cpo4cendE:
	.zero		1
	.type		_ZN39_INTERNAL_0e9e9373_4_k_cu_b1e12af9_55594cuda3std6ranges3__45__cpo4swapE,@object
	.size		_ZN39_INTERNAL_0e9e9373_4_k_cu_b1e12af9_55594cuda3std6ranges3__45__cpo4swapE,(.L_8 - _ZN39_INTERNAL_0e9e9373_4_k_cu_b1e12af9_55594cuda3std6ranges3__45__cpo4swapE)
_ZN39_INTERNAL_0e9e9373_4_k_cu_b1e12af9_55594cuda3std6ranges3__45__cpo4swapE:
	.zero		1
.L_8:


//--------------------- .nv.constant0._ZN7cutlass13device_kernelINS_4gemm6kernel13GemmUniversalIN4cute5tupleIJiiiiEEENS1_10collective13CollectiveMmaINS1_34MainloopSm90TmaGmmaWarpSpecializedILi4ENS5_IJNS4_1CILi2EEENSA_ILi1EEESC_EEENS1_32KernelTmaWarpSpecializedPingpongEEENS5_IJNSA_ILi64EEENSA_ILi160EEENSA_ILi128EEEEEENS_6half_tENS5_IJlSC_lEEESK_SL_NS4_8TiledMMAINS4_8MMA_AtomIJNS4_4SM904GMMA25MMA_64x32x16_F32F16F16_SSILNSP_5MajorE0ELSR_0ELNSP_7ScaleInE1ELSS_1EEEEEENS4_6LayoutINS5_IJSC_SC_SC_EEENS5_IJNSA_ILi0EEESX_SX_EEEEENS5_IJNS4_10UnderscoreES10_S10_EEEEENS4_13SM90_TMA_LOADENS4_14ComposedLayoutINS4_7SwizzleILi3ELi4ELi3EEENS4_18smem_ptr_flag_bitsILi16EEENSV_INS5_IJNSA_ILi8EEESG_EEENS5_IJSG_SC_EEEEEEEvNS4_8identityENS4_23SM90_TMA_LOAD_MULTICASTES1D_vS1E_EENS_8epilogue10collective6detail29Sm90TmaWarpSpecializedAdapterINS1I_15DefaultEpilogueISK_SL_SL_NS1H_6thread17LinearCombinationISK_Li1EffLNS1M_9ScaleType4KindE0ELNS_15FloatRoundStyleE2ESK_EENS1_15EpilogueDefaultEEEEEvvEEEEvNT_6ParamsE --------------------------
	.section	.nv.constant0._ZN7cutlass13device_kernelINS_4gemm6kernel13GemmUniversalIN4cute5tupleIJiiiiEEENS1_10collective13CollectiveMmaINS1_34MainloopSm90TmaGmmaWarpSpecializedILi4ENS5_IJNS4_1CILi2EEENSA_ILi1EEESC_EEENS1_32KernelTmaWarpSpecializedPingpongEEENS5_IJNSA_ILi64EEENSA_ILi160EEENSA_ILi128EEEEEENS_6half_tENS5_IJlSC_lEEESK_SL_NS4_8TiledMMAINS4_8MMA_AtomIJNS4_4SM904GMMA25MMA_64x32x16_F32F16F16_SSILNSP_5MajorE0ELSR_0ELNSP_7ScaleInE1ELSS_1EEEEEENS4_6LayoutINS5_IJSC_SC_SC_EEENS5_IJNSA_ILi0EEESX_SX_EEEEENS5_IJNS4_10UnderscoreES10_S10_EEEEENS4_13SM90_TMA_LOADENS4_14ComposedLayoutINS4_7SwizzleILi3ELi4ELi3EEENS4_18smem_ptr_flag_bitsILi16EEENSV_INS5_IJNSA_ILi8EEESG_EEENS5_IJSG_SC_EEEEEEEvNS4_8identityENS4_23SM90_TMA_LOAD_MULTICASTES1D_vS1E_EENS_8epilogue10collective6detail29Sm90TmaWarpSpecializedAdapterINS1I_15DefaultEpilogueISK_SL_SL_NS1H_6thread17LinearCombinationISK_Li1EffLNS1M_9ScaleType4KindE0ELNS_15FloatRoundStyleE2ESK_EENS1_15EpilogueDefaultEEEEEvvEEEEvNT_6ParamsE,"a",@progbits
	.sectionflags	@""
	.align	4
.nv.constant0._ZN7cutlass13device_kernelINS_4gemm6kernel13GemmUniversalIN4cute5tupleIJiiiiEEENS1_10collective13CollectiveMmaINS1_34MainloopSm90TmaGmmaWarpSpecializedILi4ENS5_IJNS4_1CILi2EEENSA_ILi1EEESC_EEENS1_32KernelTmaWarpSpecializedPingpongEEENS5_IJNSA_ILi64EEENSA_ILi160EEENSA_ILi128EEEEEENS_6half_tENS5_IJlSC_lEEESK_SL_NS4_8TiledMMAINS4_8MMA_AtomIJNS4_4SM904GMMA25MMA_64x32x16_F32F16F16_SSILNSP_5MajorE0ELSR_0ELNSP_7ScaleInE1ELSS_1EEEEEENS4_6LayoutINS5_IJSC_SC_SC_EEENS5_IJNSA_ILi0EEESX_SX_EEEEENS5_IJNS4_10UnderscoreES10_S10_EEEEENS4_13SM90_TMA_LOADENS4_14ComposedLayoutINS4_7SwizzleILi3ELi4ELi3EEENS4_18smem_ptr_flag_bitsILi16EEENSV_INS5_IJNSA_ILi8EEESG_EEENS5_IJSG_SC_EEEEEEEvNS4_8identityENS4_23SM90_TMA_LOAD_MULTICASTES1D_vS1E_EENS_8epilogue10collective6detail29Sm90TmaWarpSpecializedAdapterINS1I_15DefaultEpilogueISK_SL_SL_NS1H_6thread17LinearCombinationISK_Li1EffLNS1M_9ScaleType4KindE0ELNS_15FloatRoundStyleE2ESK_EENS1_15EpilogueDefaultEEEEEvvEEEEvNT_6ParamsE:
	.zero		1664


//--------------------- SYMBOLS --------------------------

	.type		.nv.reservedSmem.offset0,@object
	.size		.nv.reservedSmem.offset0,0x4
	.type		__assertfail,@function
